//
// Generated by NVIDIA NVVM Compiler
//
// Compiler Build ID: CL-36424714
// Cuda compilation tools, release 13.0, V13.0.88
// Based on NVVM 20.0.0
//

.version 9.0
.target sm_100
.address_size 64

	// .globl	_Z12calcGaussianPKiPiii
.extern .shared .align 16 .b8 data[];

.visible .entry _Z12calcGaussianPKiPiii(
	.param .u64 .ptr .align 1 _Z12calcGaussianPKiPiii_param_0,
	.param .u64 .ptr .align 1 _Z12calcGaussianPKiPiii_param_1,
	.param .u32 _Z12calcGaussianPKiPiii_param_2,
	.param .u32 _Z12calcGaussianPKiPiii_param_3
)
{
	.reg .pred 	%p<38>;
	.reg .b32 	%r<113>;
	.reg .b32 	%f<220>;
	.reg .b64 	%rd<23>;
	.reg .b64 	%fd<63>;

	ld.param.u64 	%rd11, [_Z12calcGaussianPKiPiii_param_0];
	ld.param.u64 	%rd10, [_Z12calcGaussianPKiPiii_param_1];
	ld.param.u32 	%r24, [_Z12calcGaussianPKiPiii_param_2];
	ld.param.u32 	%r25, [_Z12calcGaussianPKiPiii_param_3];
	cvta.to.global.u64 	%rd1, %rd11;
	mov.u32 	%r26, %tid.x;
	mov.u32 	%r27, %ctaid.x;
	mov.u32 	%r28, %ntid.x;
	mad.lo.s32 	%r29, %r27, %r28, %r26;
	cvt.u64.u32 	%rd2, %r29;
	cvt.s64.s32 	%rd3, %r24;
	and.b64  	%rd12, %rd3, -4294967296;
	setp.ne.s64 	%p1, %rd12, 0;
	@%p1 bra 	$L__BB0_2;
	cvt.u32.u64 	%r30, %rd3;
	cvt.u32.u64 	%r31, %rd2;
	div.u32 	%r32, %r31, %r30;
	mul.lo.s32 	%r33, %r32, %r30;
	sub.s32 	%r34, %r31, %r33;
	cvt.u64.u32 	%rd21, %r32;
	cvt.u64.u32 	%rd22, %r34;
	bra.uni 	$L__BB0_3;
$L__BB0_2:
	div.u64 	%rd21, %rd2, %rd3;
	mul.lo.s64 	%rd13, %rd21, %rd3;
	sub.s64 	%rd22, %rd2, %rd13;
$L__BB0_3:
	cvt.u32.u64 	%r1, %rd21;
	cvt.u32.u64 	%r2, %rd22;
	cvt.rn.f32.s32 	%f26, %r25;
	mul.f32 	%f1, %f26, 0f3F000000;
	setp.lt.s32 	%p2, %r25, 0;
	mov.f32 	%f218, 0f00000000;
	@%p2 bra 	$L__BB0_27;
	add.s32 	%r3, %r25, %r24;
	neg.s32 	%r4, %r25;
	mov.f32 	%f218, 0f00000000;
	mov.b32 	%r108, 0;
$L__BB0_5:
	add.s32 	%r36, %r108, %r1;
	mad.lo.s32 	%r6, %r36, %r3, %r2;
	cvt.rn.f32.u32 	%f28, %r108;
	sub.f32 	%f3, %f28, %f1;
	setp.neu.f32 	%p3, %f3, 0f3F800000;
	@%p3 bra 	$L__BB0_16;
	mov.b32 	%r109, 0;
$L__BB0_7:
	mov.u32 	%r7, %r109;
	add.s32 	%r75, %r6, %r7;
	mul.wide.s32 	%rd16, %r75, 4;
	add.s64 	%rd17, %rd1, %rd16;
	ld.global.u32 	%r8, [%rd17];
	cvt.rn.f32.u32 	%f152, %r7;
	sub.f32 	%f6, %f152, %f1;
	abs.f32 	%f7, %f6;
	setp.eq.f32 	%p24, %f6, 0f3F800000;
	mov.f32 	%f215, 0f3F800000;
	@%p24 bra 	$L__BB0_12;
	setp.nan.f32 	%p25, %f7, %f7;
	@%p25 bra 	$L__BB0_11;
	setp.lt.f32 	%p26, %f7, 0f00800000;
	mul.f32 	%f153, %f7, 0f4B800000;
	selp.f32 	%f154, %f153, %f7, %p26;
	mov.b32 	%r76, %f154;
	add.s32 	%r77, %r76, -1060439283;
	and.b32  	%r78, %r77, -8388608;
	sub.s32 	%r79, %r76, %r78;
	mov.b32 	%f155, %r79;
	cvt.rn.f32.s32 	%f156, %r78;
	selp.f32 	%f157, 0fC1C00000, 0f00000000, %p26;
	fma.rn.f32 	%f158, %f156, 0f34000000, %f157;
	add.f32 	%f159, %f155, 0fBF800000;
	add.f32 	%f160, %f155, 0f3F800000;
	rcp.approx.ftz.f32 	%f161, %f160;
	add.f32 	%f162, %f159, %f159;
	mul.f32 	%f163, %f162, %f161;
	mul.f32 	%f164, %f163, %f163;
	neg.f32 	%f165, %f163;
	sub.f32 	%f166, %f159, %f163;
	add.f32 	%f167, %f166, %f166;
	fma.rn.f32 	%f168, %f165, %f159, %f167;
	mul.rn.f32 	%f169, %f161, %f168;
	fma.rn.f32 	%f170, %f164, 0f3A2C32E4, 0f3B52E7DB;
	fma.rn.f32 	%f171, %f170, %f164, 0f3C93BB73;
	fma.rn.f32 	%f172, %f171, %f164, 0f3DF6384F;
	mul.rn.f32 	%f173, %f172, %f164;
	fma.rn.f32 	%f174, %f163, 0f3FB8AA3B, %f158;
	mul.f32 	%f175, %f173, 0f40400000;
	sub.f32 	%f176, %f158, %f174;
	fma.rn.f32 	%f177, %f163, 0f3FB8AA3B, %f176;
	fma.rn.f32 	%f178, %f169, 0f3FB8AA3B, %f177;
	fma.rn.f32 	%f179, %f163, 0f32A55E34, %f178;
	fma.rn.f32 	%f180, %f175, %f169, %f179;
	fma.rn.f32 	%f181, %f173, %f163, %f180;
	add.rn.f32 	%f182, %f174, %f181;
	mov.f32 	%f183, 0f40000000;
	mul.rn.f32 	%f184, %f182, %f183;
	cvt.rni.f32.f32 	%f185, %f184;
	sub.f32 	%f186, %f184, %f185;
	neg.f32 	%f187, %f184;
	fma.rn.f32 	%f188, %f182, 0f40000000, %f187;
	neg.f32 	%f189, %f174;
	add.rn.f32 	%f190, %f182, %f189;
	neg.f32 	%f191, %f190;
	add.rn.f32 	%f192, %f181, %f191;
	fma.rn.f32 	%f193, %f192, 0f40000000, %f188;
	add.f32 	%f194, %f186, %f193;
	setp.gt.f32 	%p27, %f185, 0f00000000;
	selp.b32 	%r80, 0, -2097152000, %p27;
	setp.neu.f32 	%p28, %f6, 0f00000000;
	setp.neu.f32 	%p29, %f7, 0f7F800000;
	setp.lt.f32 	%p30, %f184, 0f00000000;
	selp.f32 	%f195, 0f00000000, 0f7F800000, %p30;
	abs.f32 	%f196, %f184;
	setp.gt.f32 	%p31, %f196, 0f43180000;
	cvt.rzi.s32.f32 	%r81, %f185;
	shl.b32 	%r82, %r81, 23;
	sub.s32 	%r83, %r82, %r80;
	mov.b32 	%f197, %r83;
	add.s32 	%r84, %r80, 2130706432;
	mov.b32 	%f198, %r84;
	fma.rn.f32 	%f199, %f194, 0f391FCB8E, 0f3AAF85ED;
	fma.rn.f32 	%f200, %f199, %f194, 0f3C1D9856;
	fma.rn.f32 	%f201, %f200, %f194, 0f3D6357BB;
	fma.rn.f32 	%f202, %f201, %f194, 0f3E75FDEC;
	fma.rn.f32 	%f203, %f202, %f194, 0f3F317218;
	fma.rn.f32 	%f204, %f203, %f194, 0f3F800000;
	mul.f32 	%f205, %f204, %f198;
	mul.f32 	%f206, %f205, %f197;
	selp.f32 	%f215, %f195, %f206, %p31;
	and.pred  	%p32, %p28, %p29;
	@%p32 bra 	$L__BB0_12;
	add.f32 	%f207, %f6, %f6;
	mov.b32 	%r85, %f207;
	and.b32  	%r86, %r85, 2147483647;
	mov.b32 	%f215, %r86;
	bra.uni 	$L__BB0_12;
$L__BB0_11:
	mov.f32 	%f208, 0f40000000;
	add.rn.f32 	%f215, %f6, %f208;
$L__BB0_12:
	add.f32 	%f209, %f215, 0f3F800000;
	cvt.f64.f32 	%fd36, %f209;
	mul.f64 	%fd1, %fd36, 0dBFE0000000000000;
	fma.rn.f64 	%fd37, %fd1, 0d3FF71547652B82FE, 0d4338000000000000;
	{
	.reg .b32 %temp; 
	mov.b64 	{%r9, %temp}, %fd37;
	}
	mov.f64 	%fd38, 0dC338000000000000;
	add.rn.f64 	%fd39, %fd37, %fd38;
	fma.rn.f64 	%fd40, %fd39, 0dBFE62E42FEFA39EF, %fd1;
	fma.rn.f64 	%fd41, %fd39, 0dBC7ABC9E3B39803F, %fd40;
	fma.rn.f64 	%fd42, %fd41, 0d3E5ADE1569CE2BDF, 0d3E928AF3FCA213EA;
	fma.rn.f64 	%fd43, %fd42, %fd41, 0d3EC71DEE62401315;
	fma.rn.f64 	%fd44, %fd43, %fd41, 0d3EFA01997C89EB71;
	fma.rn.f64 	%fd45, %fd44, %fd41, 0d3F2A01A014761F65;
	fma.rn.f64 	%fd46, %fd45, %fd41, 0d3F56C16C1852B7AF;
	fma.rn.f64 	%fd47, %fd46, %fd41, 0d3F81111111122322;
	fma.rn.f64 	%fd48, %fd47, %fd41, 0d3FA55555555502A1;
	fma.rn.f64 	%fd49, %fd48, %fd41, 0d3FC5555555555511;
	fma.rn.f64 	%fd50, %fd49, %fd41, 0d3FE000000000000B;
	fma.rn.f64 	%fd51, %fd50, %fd41, 0d3FF0000000000000;
	fma.rn.f64 	%fd52, %fd51, %fd41, 0d3FF0000000000000;
	{
	.reg .b32 %temp; 
	mov.b64 	{%r10, %temp}, %fd52;
	}
	{
	.reg .b32 %temp; 
	mov.b64 	{%temp, %r11}, %fd52;
	}
	shl.b32 	%r87, %r9, 20;
	add.s32 	%r88, %r87, %r11;
	mov.b64 	%fd61, {%r10, %r88};
	{
	.reg .b32 %temp; 
	mov.b64 	{%temp, %r89}, %fd1;
	}
	mov.b32 	%f210, %r89;
	abs.f32 	%f12, %f210;
	setp.lt.f32 	%p33, %f12, 0f4086232B;
	@%p33 bra 	$L__BB0_15;
	setp.lt.f64 	%p34, %fd1, 0d0000000000000000;
	add.f64 	%fd53, %fd1, 0d7FF0000000000000;
	selp.f64 	%fd61, 0d0000000000000000, %fd53, %p34;
	setp.geu.f32 	%p35, %f12, 0f40874800;
	@%p35 bra 	$L__BB0_15;
	shr.u32 	%r90, %r9, 31;
	add.s32 	%r91, %r9, %r90;
	shr.s32 	%r92, %r91, 1;
	shl.b32 	%r93, %r92, 20;
	add.s32 	%r94, %r11, %r93;
	mov.b64 	%fd54, {%r10, %r94};
	sub.s32 	%r95, %r9, %r92;
	shl.b32 	%r96, %r95, 20;
	add.s32 	%r97, %r96, 1072693248;
	mov.b32 	%r98, 0;
	mov.b64 	%fd55, {%r98, %r97};
	mul.f64 	%fd61, %fd55, %fd54;
$L__BB0_15:
	cvt.rn.f64.s32 	%fd56, %r8;
	mul.f64 	%fd57, %fd61, %fd56;
	div.rn.f64 	%fd58, %fd57, 0d401921FB54442D18;
	cvt.f64.f32 	%fd59, %f218;
	add.f64 	%fd60, %fd58, %fd59;
	cvt.rn.f32.f64 	%f218, %fd60;
	add.s32 	%r109, %r7, 1;
	setp.eq.s32 	%p36, %r7, %r25;
	@%p36 bra 	$L__BB0_26;
	bra.uni 	$L__BB0_7;
$L__BB0_16:
	abs.f32 	%f29, %f3;
	setp.lt.f32 	%p4, %f29, 0f00800000;
	mul.f32 	%f31, %f29, 0f4B800000;
	selp.f32 	%f32, %f31, %f29, %p4;
	mov.b32 	%r39, %f32;
	add.s32 	%r40, %r39, -1060439283;
	and.b32  	%r41, %r40, -8388608;
	sub.s32 	%r42, %r39, %r41;
	mov.b32 	%f33, %r42;
	cvt.rn.f32.s32 	%f34, %r41;
	selp.f32 	%f35, 0fC1C00000, 0f00000000, %p4;
	fma.rn.f32 	%f36, %f34, 0f34000000, %f35;
	add.f32 	%f37, %f33, 0fBF800000;
	add.f32 	%f38, %f33, 0f3F800000;
	rcp.approx.ftz.f32 	%f39, %f38;
	add.f32 	%f40, %f37, %f37;
	mul.f32 	%f41, %f40, %f39;
	mul.f32 	%f42, %f41, %f41;
	neg.f32 	%f43, %f41;
	sub.f32 	%f44, %f37, %f41;
	add.f32 	%f45, %f44, %f44;
	fma.rn.f32 	%f46, %f43, %f37, %f45;
	mul.rn.f32 	%f47, %f39, %f46;
	fma.rn.f32 	%f48, %f42, 0f3A2C32E4, 0f3B52E7DB;
	fma.rn.f32 	%f49, %f48, %f42, 0f3C93BB73;
	fma.rn.f32 	%f50, %f49, %f42, 0f3DF6384F;
	mul.rn.f32 	%f51, %f50, %f42;
	fma.rn.f32 	%f52, %f41, 0f3FB8AA3B, %f36;
	mul.f32 	%f53, %f51, 0f40400000;
	sub.f32 	%f54, %f36, %f52;
	fma.rn.f32 	%f55, %f41, 0f3FB8AA3B, %f54;
	fma.rn.f32 	%f56, %f47, 0f3FB8AA3B, %f55;
	fma.rn.f32 	%f57, %f41, 0f32A55E34, %f56;
	fma.rn.f32 	%f58, %f53, %f47, %f57;
	fma.rn.f32 	%f59, %f51, %f41, %f58;
	add.rn.f32 	%f60, %f52, %f59;
	mov.f32 	%f61, 0f40000000;
	mul.rn.f32 	%f62, %f60, %f61;
	cvt.rni.f32.f32 	%f63, %f62;
	sub.f32 	%f64, %f62, %f63;
	neg.f32 	%f65, %f62;
	fma.rn.f32 	%f66, %f60, 0f40000000, %f65;
	neg.f32 	%f67, %f52;
	add.rn.f32 	%f68, %f60, %f67;
	neg.f32 	%f69, %f68;
	add.rn.f32 	%f70, %f59, %f69;
	fma.rn.f32 	%f71, %f70, 0f40000000, %f66;
	add.f32 	%f72, %f64, %f71;
	setp.gt.f32 	%p5, %f63, 0f00000000;
	selp.b32 	%r43, 0, -2097152000, %p5;
	add.rn.f32 	%f73, %f3, %f61;
	add.f32 	%f74, %f3, %f3;
	mov.b32 	%r44, %f74;
	and.b32  	%r45, %r44, 2147483647;
	mov.b32 	%f75, %r45;
	setp.nan.f32 	%p6, %f29, %f29;
	setp.eq.f32 	%p7, %f29, 0f7F800000;
	setp.eq.f32 	%p8, %f3, 0f00000000;
	setp.lt.f32 	%p9, %f62, 0f00000000;
	selp.f32 	%f76, 0f00000000, 0f7F800000, %p9;
	abs.f32 	%f77, %f62;
	setp.gt.f32 	%p10, %f77, 0f43180000;
	cvt.rzi.s32.f32 	%r46, %f63;
	shl.b32 	%r47, %r46, 23;
	sub.s32 	%r48, %r47, %r43;
	mov.b32 	%f78, %r48;
	add.s32 	%r49, %r43, 2130706432;
	mov.b32 	%f79, %r49;
	fma.rn.f32 	%f80, %f72, 0f391FCB8E, 0f3AAF85ED;
	fma.rn.f32 	%f81, %f80, %f72, 0f3C1D9856;
	fma.rn.f32 	%f82, %f81, %f72, 0f3D6357BB;
	fma.rn.f32 	%f83, %f82, %f72, 0f3E75FDEC;
	fma.rn.f32 	%f84, %f83, %f72, 0f3F317218;
	fma.rn.f32 	%f85, %f84, %f72, 0f3F800000;
	mul.f32 	%f86, %f85, %f79;
	mul.f32 	%f87, %f86, %f78;
	selp.f32 	%f88, %f76, %f87, %p10;
	selp.f32 	%f89, %f75, %f88, %p7;
	selp.f32 	%f90, %f75, %f89, %p8;
	selp.f32 	%f4, %f73, %f90, %p6;
	mov.b32 	%r112, 0;
	mov.b32 	%r110, -1;
	mov.u32 	%r111, %r4;
$L__BB0_17:
	add.s32 	%r110, %r110, 1;
	add.s32 	%r50, %r6, %r112;
	mul.wide.s32 	%rd14, %r50, 4;
	add.s64 	%rd15, %rd1, %rd14;
	ld.global.u32 	%r17, [%rd15];
	cvt.rn.f32.u32 	%f92, %r110;
	sub.f32 	%f15, %f92, %f1;
	abs.f32 	%f16, %f15;
	setp.eq.f32 	%p11, %f15, 0f3F800000;
	mov.f32 	%f217, 0f3F800000;
	@%p11 bra 	$L__BB0_22;
	setp.num.f32 	%p12, %f16, %f16;
	@%p12 bra 	$L__BB0_20;
	mov.f32 	%f148, 0f40000000;
	add.rn.f32 	%f217, %f15, %f148;
	bra.uni 	$L__BB0_22;
$L__BB0_20:
	setp.lt.f32 	%p13, %f16, 0f00800000;
	mul.f32 	%f93, %f16, 0f4B800000;
	selp.f32 	%f94, %f93, %f16, %p13;
	mov.b32 	%r51, %f94;
	add.s32 	%r52, %r51, -1060439283;
	and.b32  	%r53, %r52, -8388608;
	sub.s32 	%r54, %r51, %r53;
	mov.b32 	%f95, %r54;
	cvt.rn.f32.s32 	%f96, %r53;
	selp.f32 	%f97, 0fC1C00000, 0f00000000, %p13;
	fma.rn.f32 	%f98, %f96, 0f34000000, %f97;
	add.f32 	%f99, %f95, 0fBF800000;
	add.f32 	%f100, %f95, 0f3F800000;
	rcp.approx.ftz.f32 	%f101, %f100;
	add.f32 	%f102, %f99, %f99;
	mul.f32 	%f103, %f102, %f101;
	mul.f32 	%f104, %f103, %f103;
	neg.f32 	%f105, %f103;
	sub.f32 	%f106, %f99, %f103;
	add.f32 	%f107, %f106, %f106;
	fma.rn.f32 	%f108, %f105, %f99, %f107;
	mul.rn.f32 	%f109, %f101, %f108;
	fma.rn.f32 	%f110, %f104, 0f3A2C32E4, 0f3B52E7DB;
	fma.rn.f32 	%f111, %f110, %f104, 0f3C93BB73;
	fma.rn.f32 	%f112, %f111, %f104, 0f3DF6384F;
	mul.rn.f32 	%f113, %f112, %f104;
	fma.rn.f32 	%f114, %f103, 0f3FB8AA3B, %f98;
	mul.f32 	%f115, %f113, 0f40400000;
	sub.f32 	%f116, %f98, %f114;
	fma.rn.f32 	%f117, %f103, 0f3FB8AA3B, %f116;
	fma.rn.f32 	%f118, %f109, 0f3FB8AA3B, %f117;
	fma.rn.f32 	%f119, %f103, 0f32A55E34, %f118;
	fma.rn.f32 	%f120, %f115, %f109, %f119;
	fma.rn.f32 	%f121, %f113, %f103, %f120;
	add.rn.f32 	%f122, %f114, %f121;
	mov.f32 	%f123, 0f40000000;
	mul.rn.f32 	%f124, %f122, %f123;
	cvt.rni.f32.f32 	%f125, %f124;
	sub.f32 	%f126, %f124, %f125;
	neg.f32 	%f127, %f124;
	fma.rn.f32 	%f128, %f122, 0f40000000, %f127;
	neg.f32 	%f129, %f114;
	add.rn.f32 	%f130, %f122, %f129;
	neg.f32 	%f131, %f130;
	add.rn.f32 	%f132, %f121, %f131;
	fma.rn.f32 	%f133, %f132, 0f40000000, %f128;
	add.f32 	%f134, %f126, %f133;
	setp.gt.f32 	%p14, %f125, 0f00000000;
	selp.b32 	%r55, 0, -2097152000, %p14;
	setp.neu.f32 	%p15, %f15, 0f00000000;
	setp.neu.f32 	%p16, %f16, 0f7F800000;
	setp.lt.f32 	%p17, %f124, 0f00000000;
	selp.f32 	%f135, 0f00000000, 0f7F800000, %p17;
	abs.f32 	%f136, %f124;
	setp.gt.f32 	%p18, %f136, 0f43180000;
	cvt.rzi.s32.f32 	%r56, %f125;
	shl.b32 	%r57, %r56, 23;
	sub.s32 	%r58, %r57, %r55;
	mov.b32 	%f137, %r58;
	add.s32 	%r59, %r55, 2130706432;
	mov.b32 	%f138, %r59;
	fma.rn.f32 	%f139, %f134, 0f391FCB8E, 0f3AAF85ED;
	fma.rn.f32 	%f140, %f139, %f134, 0f3C1D9856;
	fma.rn.f32 	%f141, %f140, %f134, 0f3D6357BB;
	fma.rn.f32 	%f142, %f141, %f134, 0f3E75FDEC;
	fma.rn.f32 	%f143, %f142, %f134, 0f3F317218;
	fma.rn.f32 	%f144, %f143, %f134, 0f3F800000;
	mul.f32 	%f145, %f144, %f138;
	mul.f32 	%f146, %f145, %f137;
	selp.f32 	%f217, %f135, %f146, %p18;
	and.pred  	%p19, %p15, %p16;
	@%p19 bra 	$L__BB0_22;
	add.f32 	%f147, %f15, %f15;
	mov.b32 	%r60, %f147;
	and.b32  	%r61, %r60, 2147483647;
	mov.b32 	%f217, %r61;
$L__BB0_22:
	add.f32 	%f149, %f4, %f217;
	cvt.f64.f32 	%fd11, %f149;
	mul.f64 	%fd6, %fd11, 0dBFE0000000000000;
	fma.rn.f64 	%fd12, %fd6, 0d3FF71547652B82FE, 0d4338000000000000;
	{
	.reg .b32 %temp; 
	mov.b64 	{%r18, %temp}, %fd12;
	}
	mov.f64 	%fd13, 0dC338000000000000;
	add.rn.f64 	%fd14, %fd12, %fd13;
	fma.rn.f64 	%fd15, %fd14, 0dBFE62E42FEFA39EF, %fd6;
	fma.rn.f64 	%fd16, %fd14, 0dBC7ABC9E3B39803F, %fd15;
	fma.rn.f64 	%fd17, %fd16, 0d3E5ADE1569CE2BDF, 0d3E928AF3FCA213EA;
	fma.rn.f64 	%fd18, %fd17, %fd16, 0d3EC71DEE62401315;
	fma.rn.f64 	%fd19, %fd18, %fd16, 0d3EFA01997C89EB71;
	fma.rn.f64 	%fd20, %fd19, %fd16, 0d3F2A01A014761F65;
	fma.rn.f64 	%fd21, %fd20, %fd16, 0d3F56C16C1852B7AF;
	fma.rn.f64 	%fd22, %fd21, %fd16, 0d3F81111111122322;
	fma.rn.f64 	%fd23, %fd22, %fd16, 0d3FA55555555502A1;
	fma.rn.f64 	%fd24, %fd23, %fd16, 0d3FC5555555555511;
	fma.rn.f64 	%fd25, %fd24, %fd16, 0d3FE000000000000B;
	fma.rn.f64 	%fd26, %fd25, %fd16, 0d3FF0000000000000;
	fma.rn.f64 	%fd27, %fd26, %fd16, 0d3FF0000000000000;
	{
	.reg .b32 %temp; 
	mov.b64 	{%r19, %temp}, %fd27;
	}
	{
	.reg .b32 %temp; 
	mov.b64 	{%temp, %r20}, %fd27;
	}
	shl.b32 	%r62, %r18, 20;
	add.s32 	%r63, %r62, %r20;
	mov.b64 	%fd62, {%r19, %r63};
	{
	.reg .b32 %temp; 
	mov.b64 	{%temp, %r64}, %fd6;
	}
	mov.b32 	%f150, %r64;
	abs.f32 	%f21, %f150;
	setp.lt.f32 	%p20, %f21, 0f4086232B;
	@%p20 bra 	$L__BB0_25;
	setp.lt.f64 	%p21, %fd6, 0d0000000000000000;
	add.f64 	%fd28, %fd6, 0d7FF0000000000000;
	selp.f64 	%fd62, 0d0000000000000000, %fd28, %p21;
	setp.geu.f32 	%p22, %f21, 0f40874800;
	@%p22 bra 	$L__BB0_25;
	shr.u32 	%r65, %r18, 31;
	add.s32 	%r66, %r18, %r65;
	shr.s32 	%r67, %r66, 1;
	shl.b32 	%r68, %r67, 20;
	add.s32 	%r69, %r20, %r68;
	mov.b64 	%fd29, {%r19, %r69};
	sub.s32 	%r70, %r18, %r67;
	shl.b32 	%r71, %r70, 20;
	add.s32 	%r72, %r71, 1072693248;
	mov.b32 	%r73, 0;
	mov.b64 	%fd30, {%r73, %r72};
	mul.f64 	%fd62, %fd30, %fd29;
$L__BB0_25:
	cvt.rn.f64.s32 	%fd31, %r17;
	mul.f64 	%fd32, %fd62, %fd31;
	div.rn.f64 	%fd33, %fd32, 0d401921FB54442D18;
	cvt.f64.f32 	%fd34, %f218;
	add.f64 	%fd35, %fd33, %fd34;
	cvt.rn.f32.f64 	%f218, %fd35;
	add.s32 	%r112, %r112, 1;
	add.s32 	%r111, %r111, 1;
	setp.ne.s32 	%p23, %r111, 1;
	@%p23 bra 	$L__BB0_17;
$L__BB0_26:
	add.s32 	%r23, %r108, 1;
	setp.ne.s32 	%p37, %r108, %r25;
	mov.u32 	%r108, %r23;
	@%p37 bra 	$L__BB0_5;
$L__BB0_27:
	cvta.to.global.u64 	%rd18, %rd10;
	shr.u32 	%r99, %r25, 31;
	add.s32 	%r100, %r25, %r99;
	shr.s32 	%r101, %r100, 1;
	cvt.rzi.s32.f32 	%r102, %f218;
	cvt.rn.f32.s32 	%f211, %r102;
	add.f32 	%f212, %f211, %f211;
	cvt.rzi.s32.f32 	%r103, %f212;
	add.s32 	%r104, %r25, %r24;
	add.s32 	%r105, %r101, %r1;
	add.s32 	%r106, %r101, %r2;
	mad.lo.s32 	%r107, %r105, %r104, %r106;
	mul.wide.s32 	%rd19, %r107, 4;
	add.s64 	%rd20, %rd18, %rd19;
	st.global.u32 	[%rd20], %r103;
	ret;

}
	// .globl	_Z18calcGaussianSM_repPKiPiiiiii
.visible .entry _Z18calcGaussianSM_repPKiPiiiiii(
	.param .u64 .ptr .align 1 _Z18calcGaussianSM_repPKiPiiiiii_param_0,
	.param .u64 .ptr .align 1 _Z18calcGaussianSM_repPKiPiiiiii_param_1,
	.param .u32 _Z18calcGaussianSM_repPKiPiiiiii_param_2,
	.param .u32 _Z18calcGaussianSM_repPKiPiiiiii_param_3,
	.param .u32 _Z18calcGaussianSM_repPKiPiiiiii_param_4,
	.param .u32 _Z18calcGaussianSM_repPKiPiiiiii_param_5,
	.param .u32 _Z18calcGaussianSM_repPKiPiiiiii_param_6
)
{
	.reg .pred 	%p<79>;
	.reg .b32 	%r<352>;
	.reg .b32 	%f<199>;
	.reg .b64 	%rd<62>;
	.reg .b64 	%fd<74>;

	ld.param.u64 	%rd4, [_Z18calcGaussianSM_repPKiPiiiiii_param_0];
	ld.param.u32 	%r82, [_Z18calcGaussianSM_repPKiPiiiiii_param_2];
	ld.param.u32 	%r83, [_Z18calcGaussianSM_repPKiPiiiiii_param_3];
	ld.param.u32 	%r84, [_Z18calcGaussianSM_repPKiPiiiiii_param_4];
	ld.param.u32 	%r85, [_Z18calcGaussianSM_repPKiPiiiiii_param_5];
	ld.param.u32 	%r86, [_Z18calcGaussianSM_repPKiPiiiiii_param_6];
	cvta.to.global.u64 	%rd1, %rd4;
	mov.u32 	%r87, %ctaid.y;
	mov.u32 	%r88, %ntid.y;
	mul.lo.s32 	%r1, %r87, %r88;
	mov.u32 	%r2, %tid.y;
	mov.u32 	%r89, %ctaid.x;
	mov.u32 	%r90, %ntid.x;
	mov.u32 	%r3, %tid.x;
	mad.lo.s32 	%r91, %r89, %r90, %r3;
	mul.lo.s32 	%r92, %r86, %r85;
	div.s32 	%r93, %r91, %r85;
	rem.u32 	%r94, %r3, %r85;
	mad.lo.s32 	%r4, %r93, %r92, %r94;
	shr.u32 	%r95, %r84, 31;
	add.s32 	%r96, %r84, %r95;
	shr.s32 	%r5, %r96, 1;
	add.s32 	%r6, %r85, %r84;
	mul.lo.s32 	%r7, %r85, %r85;
	add.s32 	%r97, %r92, %r84;
	mul.lo.s32 	%r8, %r97, %r6;
	div.s32 	%r9, %r8, %r7;
	setp.lt.s32 	%p1, %r9, -1;
	@%p1 bra 	$L__BB1_41;
	mad.lo.s32 	%r10, %r85, %r3, %r2;
	sub.s32 	%r11, %r4, %r3;
	add.s32 	%r12, %r84, %r82;
	add.s32 	%r13, %r9, 2;
	add.s32 	%r99, %r9, 1;
	and.b32  	%r14, %r13, 7;
	setp.lt.u32 	%p2, %r99, 7;
	mov.b32 	%r339, 0;
	@%p2 bra 	$L__BB1_20;
	and.b32  	%r339, %r13, -8;
	mov.b32 	%r337, 0;
$L__BB1_3:
	.pragma "nounroll";
	mad.lo.s32 	%r17, %r337, %r7, %r10;
	setp.gt.s32 	%p3, %r17, %r8;
	@%p3 bra 	$L__BB1_5;
	div.s32 	%r101, %r17, %r6;
	add.s32 	%r102, %r11, %r101;
	mul.lo.s32 	%r103, %r101, %r6;
	sub.s32 	%r104, %r17, %r103;
	add.s32 	%r105, %r104, %r1;
	mad.lo.s32 	%r106, %r102, %r12, %r105;
	mul.wide.s32 	%rd5, %r106, 4;
	add.s64 	%rd6, %rd1, %rd5;
	ld.global.u32 	%r107, [%rd6];
	shl.b32 	%r108, %r17, 2;
	mov.u32 	%r109, data;
	add.s32 	%r110, %r109, %r108;
	st.shared.u32 	[%r110], %r107;
$L__BB1_5:
	add.s32 	%r18, %r17, %r7;
	setp.gt.s32 	%p4, %r18, %r8;
	@%p4 bra 	$L__BB1_7;
	div.s32 	%r111, %r18, %r6;
	add.s32 	%r112, %r11, %r111;
	mul.lo.s32 	%r113, %r111, %r6;
	sub.s32 	%r114, %r18, %r113;
	add.s32 	%r115, %r114, %r1;
	mad.lo.s32 	%r116, %r112, %r12, %r115;
	mul.wide.s32 	%rd7, %r116, 4;
	add.s64 	%rd8, %rd1, %rd7;
	ld.global.u32 	%r117, [%rd8];
	shl.b32 	%r118, %r18, 2;
	mov.u32 	%r119, data;
	add.s32 	%r120, %r119, %r118;
	st.shared.u32 	[%r120], %r117;
$L__BB1_7:
	add.s32 	%r19, %r18, %r7;
	setp.gt.s32 	%p5, %r19, %r8;
	@%p5 bra 	$L__BB1_9;
	div.s32 	%r121, %r19, %r6;
	add.s32 	%r122, %r11, %r121;
	mul.lo.s32 	%r123, %r121, %r6;
	sub.s32 	%r124, %r19, %r123;
	add.s32 	%r125, %r124, %r1;
	mad.lo.s32 	%r126, %r122, %r12, %r125;
	mul.wide.s32 	%rd9, %r126, 4;
	add.s64 	%rd10, %rd1, %rd9;
	ld.global.u32 	%r127, [%rd10];
	shl.b32 	%r128, %r19, 2;
	mov.u32 	%r129, data;
	add.s32 	%r130, %r129, %r128;
	st.shared.u32 	[%r130], %r127;
$L__BB1_9:
	add.s32 	%r20, %r19, %r7;
	setp.gt.s32 	%p6, %r20, %r8;
	@%p6 bra 	$L__BB1_11;
	div.s32 	%r131, %r20, %r6;
	add.s32 	%r132, %r11, %r131;
	mul.lo.s32 	%r133, %r131, %r6;
	sub.s32 	%r134, %r20, %r133;
	add.s32 	%r135, %r134, %r1;
	mad.lo.s32 	%r136, %r132, %r12, %r135;
	mul.wide.s32 	%rd11, %r136, 4;
	add.s64 	%rd12, %rd1, %rd11;
	ld.global.u32 	%r137, [%rd12];
	shl.b32 	%r138, %r20, 2;
	mov.u32 	%r139, data;
	add.s32 	%r140, %r139, %r138;
	st.shared.u32 	[%r140], %r137;
$L__BB1_11:
	add.s32 	%r21, %r20, %r7;
	setp.gt.s32 	%p7, %r21, %r8;
	@%p7 bra 	$L__BB1_13;
	div.s32 	%r141, %r21, %r6;
	add.s32 	%r142, %r11, %r141;
	mul.lo.s32 	%r143, %r141, %r6;
	sub.s32 	%r144, %r21, %r143;
	add.s32 	%r145, %r144, %r1;
	mad.lo.s32 	%r146, %r142, %r12, %r145;
	mul.wide.s32 	%rd13, %r146, 4;
	add.s64 	%rd14, %rd1, %rd13;
	ld.global.u32 	%r147, [%rd14];
	shl.b32 	%r148, %r21, 2;
	mov.u32 	%r149, data;
	add.s32 	%r150, %r149, %r148;
	st.shared.u32 	[%r150], %r147;
$L__BB1_13:
	add.s32 	%r22, %r21, %r7;
	setp.gt.s32 	%p8, %r22, %r8;
	@%p8 bra 	$L__BB1_15;
	div.s32 	%r151, %r22, %r6;
	add.s32 	%r152, %r11, %r151;
	mul.lo.s32 	%r153, %r151, %r6;
	sub.s32 	%r154, %r22, %r153;
	add.s32 	%r155, %r154, %r1;
	mad.lo.s32 	%r156, %r152, %r12, %r155;
	mul.wide.s32 	%rd15, %r156, 4;
	add.s64 	%rd16, %rd1, %rd15;
	ld.global.u32 	%r157, [%rd16];
	shl.b32 	%r158, %r22, 2;
	mov.u32 	%r159, data;
	add.s32 	%r160, %r159, %r158;
	st.shared.u32 	[%r160], %r157;
$L__BB1_15:
	add.s32 	%r23, %r22, %r7;
	setp.gt.s32 	%p9, %r23, %r8;
	@%p9 bra 	$L__BB1_17;
	div.s32 	%r161, %r23, %r6;
	add.s32 	%r162, %r11, %r161;
	mul.lo.s32 	%r163, %r161, %r6;
	sub.s32 	%r164, %r23, %r163;
	add.s32 	%r165, %r164, %r1;
	mad.lo.s32 	%r166, %r162, %r12, %r165;
	mul.wide.s32 	%rd17, %r166, 4;
	add.s64 	%rd18, %rd1, %rd17;
	ld.global.u32 	%r167, [%rd18];
	shl.b32 	%r168, %r23, 2;
	mov.u32 	%r169, data;
	add.s32 	%r170, %r169, %r168;
	st.shared.u32 	[%r170], %r167;
$L__BB1_17:
	add.s32 	%r24, %r23, %r7;
	setp.gt.s32 	%p10, %r24, %r8;
	@%p10 bra 	$L__BB1_19;
	div.s32 	%r171, %r24, %r6;
	add.s32 	%r172, %r11, %r171;
	mul.lo.s32 	%r173, %r171, %r6;
	sub.s32 	%r174, %r24, %r173;
	add.s32 	%r175, %r174, %r1;
	mad.lo.s32 	%r176, %r172, %r12, %r175;
	mul.wide.s32 	%rd19, %r176, 4;
	add.s64 	%rd20, %rd1, %rd19;
	ld.global.u32 	%r177, [%rd20];
	shl.b32 	%r178, %r24, 2;
	mov.u32 	%r179, data;
	add.s32 	%r180, %r179, %r178;
	st.shared.u32 	[%r180], %r177;
$L__BB1_19:
	add.s32 	%r337, %r337, 8;
	setp.ne.s32 	%p11, %r337, %r339;
	@%p11 bra 	$L__BB1_3;
$L__BB1_20:
	setp.eq.s32 	%p12, %r14, 0;
	@%p12 bra 	$L__BB1_41;
	and.b32  	%r27, %r13, 3;
	setp.lt.u32 	%p13, %r14, 4;
	@%p13 bra 	$L__BB1_31;
	mad.lo.s32 	%r28, %r339, %r7, %r10;
	setp.gt.s32 	%p14, %r28, %r8;
	@%p14 bra 	$L__BB1_24;
	div.s32 	%r181, %r28, %r6;
	add.s32 	%r182, %r11, %r181;
	mul.lo.s32 	%r183, %r181, %r6;
	sub.s32 	%r184, %r28, %r183;
	add.s32 	%r185, %r184, %r1;
	mad.lo.s32 	%r186, %r182, %r12, %r185;
	mul.wide.s32 	%rd21, %r186, 4;
	add.s64 	%rd22, %rd1, %rd21;
	ld.global.u32 	%r187, [%rd22];
	shl.b32 	%r188, %r28, 2;
	mov.u32 	%r189, data;
	add.s32 	%r190, %r189, %r188;
	st.shared.u32 	[%r190], %r187;
$L__BB1_24:
	add.s32 	%r29, %r28, %r7;
	setp.gt.s32 	%p15, %r29, %r8;
	@%p15 bra 	$L__BB1_26;
	div.s32 	%r191, %r29, %r6;
	add.s32 	%r192, %r11, %r191;
	mul.lo.s32 	%r193, %r191, %r6;
	sub.s32 	%r194, %r29, %r193;
	add.s32 	%r195, %r194, %r1;
	mad.lo.s32 	%r196, %r192, %r12, %r195;
	mul.wide.s32 	%rd23, %r196, 4;
	add.s64 	%rd24, %rd1, %rd23;
	ld.global.u32 	%r197, [%rd24];
	shl.b32 	%r198, %r29, 2;
	mov.u32 	%r199, data;
	add.s32 	%r200, %r199, %r198;
	st.shared.u32 	[%r200], %r197;
$L__BB1_26:
	add.s32 	%r30, %r29, %r7;
	setp.gt.s32 	%p16, %r30, %r8;
	@%p16 bra 	$L__BB1_28;
	div.s32 	%r201, %r30, %r6;
	add.s32 	%r202, %r11, %r201;
	mul.lo.s32 	%r203, %r201, %r6;
	sub.s32 	%r204, %r30, %r203;
	add.s32 	%r205, %r204, %r1;
	mad.lo.s32 	%r206, %r202, %r12, %r205;
	mul.wide.s32 	%rd25, %r206, 4;
	add.s64 	%rd26, %rd1, %rd25;
	ld.global.u32 	%r207, [%rd26];
	shl.b32 	%r208, %r30, 2;
	mov.u32 	%r209, data;
	add.s32 	%r210, %r209, %r208;
	st.shared.u32 	[%r210], %r207;
$L__BB1_28:
	add.s32 	%r31, %r30, %r7;
	setp.gt.s32 	%p17, %r31, %r8;
	@%p17 bra 	$L__BB1_30;
	div.s32 	%r211, %r31, %r6;
	add.s32 	%r212, %r11, %r211;
	mul.lo.s32 	%r213, %r211, %r6;
	sub.s32 	%r214, %r31, %r213;
	add.s32 	%r215, %r214, %r1;
	mad.lo.s32 	%r216, %r212, %r12, %r215;
	mul.wide.s32 	%rd27, %r216, 4;
	add.s64 	%rd28, %rd1, %rd27;
	ld.global.u32 	%r217, [%rd28];
	shl.b32 	%r218, %r31, 2;
	mov.u32 	%r219, data;
	add.s32 	%r220, %r219, %r218;
	st.shared.u32 	[%r220], %r217;
$L__BB1_30:
	add.s32 	%r339, %r339, 4;
$L__BB1_31:
	setp.eq.s32 	%p18, %r27, 0;
	@%p18 bra 	$L__BB1_41;
	setp.eq.s32 	%p19, %r27, 1;
	@%p19 bra 	$L__BB1_38;
	mad.lo.s32 	%r34, %r339, %r7, %r10;
	setp.gt.s32 	%p20, %r34, %r8;
	@%p20 bra 	$L__BB1_35;
	div.s32 	%r221, %r34, %r6;
	add.s32 	%r222, %r11, %r221;
	mul.lo.s32 	%r223, %r221, %r6;
	sub.s32 	%r224, %r34, %r223;
	add.s32 	%r225, %r224, %r1;
	mad.lo.s32 	%r226, %r222, %r12, %r225;
	mul.wide.s32 	%rd29, %r226, 4;
	add.s64 	%rd30, %rd1, %rd29;
	ld.global.u32 	%r227, [%rd30];
	shl.b32 	%r228, %r34, 2;
	mov.u32 	%r229, data;
	add.s32 	%r230, %r229, %r228;
	st.shared.u32 	[%r230], %r227;
$L__BB1_35:
	add.s32 	%r35, %r34, %r7;
	setp.gt.s32 	%p21, %r35, %r8;
	@%p21 bra 	$L__BB1_37;
	div.s32 	%r231, %r35, %r6;
	add.s32 	%r232, %r11, %r231;
	mul.lo.s32 	%r233, %r231, %r6;
	sub.s32 	%r234, %r35, %r233;
	add.s32 	%r235, %r234, %r1;
	mad.lo.s32 	%r236, %r232, %r12, %r235;
	mul.wide.s32 	%rd31, %r236, 4;
	add.s64 	%rd32, %rd1, %rd31;
	ld.global.u32 	%r237, [%rd32];
	shl.b32 	%r238, %r35, 2;
	mov.u32 	%r239, data;
	add.s32 	%r240, %r239, %r238;
	st.shared.u32 	[%r240], %r237;
$L__BB1_37:
	add.s32 	%r339, %r339, 2;
$L__BB1_38:
	and.b32  	%r241, %r9, 1;
	setp.eq.b32 	%p22, %r241, 1;
	not.pred 	%p23, %p22;
	@%p23 bra 	$L__BB1_41;
	mad.lo.s32 	%r38, %r339, %r7, %r10;
	div.s32 	%r242, %r38, %r6;
	mul.lo.s32 	%r243, %r242, %r6;
	sub.s32 	%r244, %r38, %r243;
	add.s32 	%r245, %r244, %r1;
	add.s32 	%r246, %r11, %r242;
	mad.lo.s32 	%r39, %r246, %r12, %r245;
	setp.gt.s32 	%p24, %r38, %r8;
	@%p24 bra 	$L__BB1_41;
	mul.wide.s32 	%rd33, %r39, 4;
	add.s64 	%rd34, %rd1, %rd33;
	ld.global.u32 	%r247, [%rd34];
	shl.b32 	%r248, %r38, 2;
	mov.u32 	%r249, data;
	add.s32 	%r250, %r249, %r248;
	st.shared.u32 	[%r250], %r247;
$L__BB1_41:
	bar.sync 	0;
	setp.lt.s32 	%p25, %r86, 1;
	@%p25 bra 	$L__BB1_91;
	setp.lt.s32 	%p26, %r84, 1;
	add.s32 	%r251, %r84, %r82;
	add.s32 	%r252, %r4, %r5;
	add.s32 	%r253, %r1, %r2;
	add.s32 	%r254, %r253, %r5;
	mad.lo.s32 	%r40, %r252, %r251, %r254;
	add.s32 	%r255, %r84, %r83;
	mul.lo.s32 	%r41, %r251, %r255;
	mul.lo.s32 	%r42, %r251, %r85;
	@%p26 bra 	$L__BB1_74;
	mov.b32 	%r341, 0;
$L__BB1_44:
	mov.f64 	%fd69, 0d0000000000000000;
	mov.b32 	%r44, 0;
$L__BB1_45:
	mad.lo.s32 	%r269, %r341, %r85, %r3;
	add.s32 	%r270, %r269, %r44;
	mad.lo.s32 	%r343, %r270, %r6, %r2;
	sub.s32 	%r46, %r44, %r5;
	setp.ne.s32 	%p40, %r46, 1;
	@%p40 bra 	$L__BB1_52;
	mov.b32 	%r347, 0;
$L__BB1_47:
	add.s32 	%r65, %r343, %r347;
	setp.gt.s32 	%p62, %r65, %r8;
	@%p62 bra 	$L__BB1_73;
	shl.b32 	%r309, %r65, 2;
	mov.u32 	%r310, data;
	add.s32 	%r311, %r310, %r309;
	ld.shared.u32 	%r66, [%r311];
	sub.s32 	%r67, %r347, %r5;
	cvt.rn.f32.s32 	%f9, %r67;
	abs.f32 	%f10, %f9;
	setp.eq.s32 	%p63, %r67, 1;
	mov.f32 	%f198, 0f3F800000;
	@%p63 bra 	$L__BB1_69;
	setp.nan.f32 	%p64, %f10, %f10;
	@%p64 bra 	$L__BB1_68;
	setp.lt.f32 	%p65, %f10, 0f00800000;
	mul.f32 	%f139, %f10, 0f4B800000;
	selp.f32 	%f140, %f139, %f10, %p65;
	mov.b32 	%r312, %f140;
	add.s32 	%r313, %r312, -1060439283;
	and.b32  	%r314, %r313, -8388608;
	sub.s32 	%r315, %r312, %r314;
	mov.b32 	%f141, %r315;
	cvt.rn.f32.s32 	%f142, %r314;
	selp.f32 	%f143, 0fC1C00000, 0f00000000, %p65;
	fma.rn.f32 	%f144, %f142, 0f34000000, %f143;
	add.f32 	%f145, %f141, 0fBF800000;
	add.f32 	%f146, %f141, 0f3F800000;
	rcp.approx.ftz.f32 	%f147, %f146;
	add.f32 	%f148, %f145, %f145;
	mul.f32 	%f149, %f148, %f147;
	mul.f32 	%f150, %f149, %f149;
	neg.f32 	%f151, %f149;
	sub.f32 	%f152, %f145, %f149;
	add.f32 	%f153, %f152, %f152;
	fma.rn.f32 	%f154, %f151, %f145, %f153;
	mul.rn.f32 	%f155, %f147, %f154;
	fma.rn.f32 	%f156, %f150, 0f3A2C32E4, 0f3B52E7DB;
	fma.rn.f32 	%f157, %f156, %f150, 0f3C93BB73;
	fma.rn.f32 	%f158, %f157, %f150, 0f3DF6384F;
	mul.rn.f32 	%f159, %f158, %f150;
	fma.rn.f32 	%f160, %f149, 0f3FB8AA3B, %f144;
	mul.f32 	%f161, %f159, 0f40400000;
	sub.f32 	%f162, %f144, %f160;
	fma.rn.f32 	%f163, %f149, 0f3FB8AA3B, %f162;
	fma.rn.f32 	%f164, %f155, 0f3FB8AA3B, %f163;
	fma.rn.f32 	%f165, %f149, 0f32A55E34, %f164;
	fma.rn.f32 	%f166, %f161, %f155, %f165;
	fma.rn.f32 	%f167, %f159, %f149, %f166;
	add.rn.f32 	%f168, %f160, %f167;
	mov.f32 	%f169, 0f40000000;
	mul.rn.f32 	%f170, %f168, %f169;
	cvt.rni.f32.f32 	%f171, %f170;
	sub.f32 	%f172, %f170, %f171;
	neg.f32 	%f173, %f170;
	fma.rn.f32 	%f174, %f168, 0f40000000, %f173;
	neg.f32 	%f175, %f160;
	add.rn.f32 	%f176, %f168, %f175;
	neg.f32 	%f177, %f176;
	add.rn.f32 	%f178, %f167, %f177;
	fma.rn.f32 	%f179, %f178, 0f40000000, %f174;
	add.f32 	%f180, %f172, %f179;
	setp.gt.f32 	%p66, %f171, 0f00000000;
	selp.b32 	%r316, 0, -2097152000, %p66;
	setp.ne.s32 	%p67, %r67, 0;
	setp.neu.f32 	%p68, %f10, 0f7F800000;
	setp.lt.f32 	%p69, %f170, 0f00000000;
	selp.f32 	%f181, 0f00000000, 0f7F800000, %p69;
	abs.f32 	%f182, %f170;
	setp.gt.f32 	%p70, %f182, 0f43180000;
	cvt.rzi.s32.f32 	%r317, %f171;
	shl.b32 	%r318, %r317, 23;
	sub.s32 	%r319, %r318, %r316;
	mov.b32 	%f183, %r319;
	add.s32 	%r320, %r316, 2130706432;
	mov.b32 	%f184, %r320;
	fma.rn.f32 	%f185, %f180, 0f391FCB8E, 0f3AAF85ED;
	fma.rn.f32 	%f186, %f185, %f180, 0f3C1D9856;
	fma.rn.f32 	%f187, %f186, %f180, 0f3D6357BB;
	fma.rn.f32 	%f188, %f187, %f180, 0f3E75FDEC;
	fma.rn.f32 	%f189, %f188, %f180, 0f3F317218;
	fma.rn.f32 	%f190, %f189, %f180, 0f3F800000;
	mul.f32 	%f191, %f190, %f184;
	mul.f32 	%f192, %f191, %f183;
	selp.f32 	%f198, %f181, %f192, %p70;
	and.pred  	%p71, %p67, %p68;
	@%p71 bra 	$L__BB1_69;
	add.f32 	%f193, %f9, %f9;
	mov.b32 	%r321, %f193;
	and.b32  	%r322, %r321, 2147483647;
	mov.b32 	%f198, %r322;
	bra.uni 	$L__BB1_69;
$L__BB1_52:
	neg.s32 	%r346, %r84;
	not.b32 	%r345, %r5;
	cvt.rn.f32.s32 	%f16, %r46;
	abs.f32 	%f17, %f16;
	setp.lt.f32 	%p41, %f17, 0f00800000;
	mul.f32 	%f19, %f17, 0f4B800000;
	selp.f32 	%f20, %f19, %f17, %p41;
	mov.b32 	%r271, %f20;
	add.s32 	%r272, %r271, -1060439283;
	and.b32  	%r273, %r272, -8388608;
	sub.s32 	%r274, %r271, %r273;
	mov.b32 	%f21, %r274;
	cvt.rn.f32.s32 	%f22, %r273;
	selp.f32 	%f23, 0fC1C00000, 0f00000000, %p41;
	fma.rn.f32 	%f24, %f22, 0f34000000, %f23;
	add.f32 	%f25, %f21, 0fBF800000;
	add.f32 	%f26, %f21, 0f3F800000;
	rcp.approx.ftz.f32 	%f27, %f26;
	add.f32 	%f28, %f25, %f25;
	mul.f32 	%f29, %f28, %f27;
	mul.f32 	%f30, %f29, %f29;
	neg.f32 	%f31, %f29;
	sub.f32 	%f32, %f25, %f29;
	add.f32 	%f33, %f32, %f32;
	fma.rn.f32 	%f34, %f31, %f25, %f33;
	mul.rn.f32 	%f35, %f27, %f34;
	fma.rn.f32 	%f36, %f30, 0f3A2C32E4, 0f3B52E7DB;
	fma.rn.f32 	%f37, %f36, %f30, 0f3C93BB73;
	fma.rn.f32 	%f38, %f37, %f30, 0f3DF6384F;
	mul.rn.f32 	%f39, %f38, %f30;
	fma.rn.f32 	%f40, %f29, 0f3FB8AA3B, %f24;
	mul.f32 	%f41, %f39, 0f40400000;
	sub.f32 	%f42, %f24, %f40;
	fma.rn.f32 	%f43, %f29, 0f3FB8AA3B, %f42;
	fma.rn.f32 	%f44, %f35, 0f3FB8AA3B, %f43;
	fma.rn.f32 	%f45, %f29, 0f32A55E34, %f44;
	fma.rn.f32 	%f46, %f41, %f35, %f45;
	fma.rn.f32 	%f47, %f39, %f29, %f46;
	add.rn.f32 	%f48, %f40, %f47;
	mov.f32 	%f49, 0f40000000;
	mul.rn.f32 	%f50, %f48, %f49;
	cvt.rni.f32.f32 	%f51, %f50;
	sub.f32 	%f52, %f50, %f51;
	neg.f32 	%f53, %f50;
	fma.rn.f32 	%f54, %f48, 0f40000000, %f53;
	neg.f32 	%f55, %f40;
	add.rn.f32 	%f56, %f48, %f55;
	neg.f32 	%f57, %f56;
	add.rn.f32 	%f58, %f47, %f57;
	fma.rn.f32 	%f59, %f58, 0f40000000, %f54;
	add.f32 	%f60, %f52, %f59;
	setp.gt.f32 	%p42, %f51, 0f00000000;
	selp.b32 	%r275, 0, -2097152000, %p42;
	add.rn.f32 	%f61, %f16, %f49;
	add.f32 	%f62, %f16, %f16;
	mov.b32 	%r276, %f62;
	and.b32  	%r277, %r276, 2147483647;
	mov.b32 	%f63, %r277;
	setp.nan.f32 	%p43, %f17, %f17;
	setp.eq.f32 	%p44, %f17, 0f7F800000;
	setp.eq.s32 	%p45, %r46, 0;
	setp.lt.f32 	%p46, %f50, 0f00000000;
	selp.f32 	%f64, 0f00000000, 0f7F800000, %p46;
	abs.f32 	%f65, %f50;
	setp.gt.f32 	%p47, %f65, 0f43180000;
	cvt.rzi.s32.f32 	%r278, %f51;
	shl.b32 	%r279, %r278, 23;
	sub.s32 	%r280, %r279, %r275;
	mov.b32 	%f66, %r280;
	add.s32 	%r281, %r275, 2130706432;
	mov.b32 	%f67, %r281;
	fma.rn.f32 	%f68, %f60, 0f391FCB8E, 0f3AAF85ED;
	fma.rn.f32 	%f69, %f68, %f60, 0f3C1D9856;
	fma.rn.f32 	%f70, %f69, %f60, 0f3D6357BB;
	fma.rn.f32 	%f71, %f70, %f60, 0f3E75FDEC;
	fma.rn.f32 	%f72, %f71, %f60, 0f3F317218;
	fma.rn.f32 	%f73, %f72, %f60, 0f3F800000;
	mul.f32 	%f74, %f73, %f67;
	mul.f32 	%f75, %f74, %f66;
	selp.f32 	%f76, %f64, %f75, %p47;
	selp.f32 	%f77, %f63, %f76, %p44;
	selp.f32 	%f78, %f63, %f77, %p45;
	selp.f32 	%f1, %f61, %f78, %p43;
	shl.b32 	%r282, %r343, 2;
	mov.u32 	%r283, data;
	add.s32 	%r344, %r283, %r282;
$L__BB1_53:
	setp.gt.s32 	%p48, %r343, %r8;
	@%p48 bra 	$L__BB1_63;
	ld.shared.u32 	%r54, [%r344];
	add.s32 	%r284, %r345, 1;
	cvt.rn.f32.s32 	%f2, %r284;
	abs.f32 	%f3, %f2;
	setp.eq.s32 	%p49, %r284, 1;
	mov.f32 	%f197, 0f3F800000;
	@%p49 bra 	$L__BB1_59;
	setp.nan.f32 	%p50, %f3, %f3;
	@%p50 bra 	$L__BB1_58;
	setp.lt.f32 	%p51, %f3, 0f00800000;
	mul.f32 	%f80, %f3, 0f4B800000;
	selp.f32 	%f81, %f80, %f3, %p51;
	mov.b32 	%r285, %f81;
	add.s32 	%r286, %r285, -1060439283;
	and.b32  	%r287, %r286, -8388608;
	sub.s32 	%r288, %r285, %r287;
	mov.b32 	%f82, %r288;
	cvt.rn.f32.s32 	%f83, %r287;
	selp.f32 	%f84, 0fC1C00000, 0f00000000, %p51;
	fma.rn.f32 	%f85, %f83, 0f34000000, %f84;
	add.f32 	%f86, %f82, 0fBF800000;
	add.f32 	%f87, %f82, 0f3F800000;
	rcp.approx.ftz.f32 	%f88, %f87;
	add.f32 	%f89, %f86, %f86;
	mul.f32 	%f90, %f89, %f88;
	mul.f32 	%f91, %f90, %f90;
	neg.f32 	%f92, %f90;
	sub.f32 	%f93, %f86, %f90;
	add.f32 	%f94, %f93, %f93;
	fma.rn.f32 	%f95, %f92, %f86, %f94;
	mul.rn.f32 	%f96, %f88, %f95;
	fma.rn.f32 	%f97, %f91, 0f3A2C32E4, 0f3B52E7DB;
	fma.rn.f32 	%f98, %f97, %f91, 0f3C93BB73;
	fma.rn.f32 	%f99, %f98, %f91, 0f3DF6384F;
	mul.rn.f32 	%f100, %f99, %f91;
	fma.rn.f32 	%f101, %f90, 0f3FB8AA3B, %f85;
	mul.f32 	%f102, %f100, 0f40400000;
	sub.f32 	%f103, %f85, %f101;
	fma.rn.f32 	%f104, %f90, 0f3FB8AA3B, %f103;
	fma.rn.f32 	%f105, %f96, 0f3FB8AA3B, %f104;
	fma.rn.f32 	%f106, %f90, 0f32A55E34, %f105;
	fma.rn.f32 	%f107, %f102, %f96, %f106;
	fma.rn.f32 	%f108, %f100, %f90, %f107;
	add.rn.f32 	%f109, %f101, %f108;
	mov.f32 	%f110, 0f40000000;
	mul.rn.f32 	%f111, %f109, %f110;
	cvt.rni.f32.f32 	%f112, %f111;
	sub.f32 	%f113, %f111, %f112;
	neg.f32 	%f114, %f111;
	fma.rn.f32 	%f115, %f109, 0f40000000, %f114;
	neg.f32 	%f116, %f101;
	add.rn.f32 	%f117, %f109, %f116;
	neg.f32 	%f118, %f117;
	add.rn.f32 	%f119, %f108, %f118;
	fma.rn.f32 	%f120, %f119, 0f40000000, %f115;
	add.f32 	%f121, %f113, %f120;
	setp.gt.f32 	%p52, %f112, 0f00000000;
	selp.b32 	%r289, 0, -2097152000, %p52;
	setp.ne.s32 	%p53, %r345, -1;
	setp.neu.f32 	%p54, %f3, 0f7F800000;
	setp.lt.f32 	%p55, %f111, 0f00000000;
	selp.f32 	%f122, 0f00000000, 0f7F800000, %p55;
	abs.f32 	%f123, %f111;
	setp.gt.f32 	%p56, %f123, 0f43180000;
	cvt.rzi.s32.f32 	%r290, %f112;
	shl.b32 	%r291, %r290, 23;
	sub.s32 	%r292, %r291, %r289;
	mov.b32 	%f124, %r292;
	add.s32 	%r293, %r289, 2130706432;
	mov.b32 	%f125, %r293;
	fma.rn.f32 	%f126, %f121, 0f391FCB8E, 0f3AAF85ED;
	fma.rn.f32 	%f127, %f126, %f121, 0f3C1D9856;
	fma.rn.f32 	%f128, %f127, %f121, 0f3D6357BB;
	fma.rn.f32 	%f129, %f128, %f121, 0f3E75FDEC;
	fma.rn.f32 	%f130, %f129, %f121, 0f3F317218;
	fma.rn.f32 	%f131, %f130, %f121, 0f3F800000;
	mul.f32 	%f132, %f131, %f125;
	mul.f32 	%f133, %f132, %f124;
	selp.f32 	%f197, %f122, %f133, %p56;
	and.pred  	%p57, %p53, %p54;
	@%p57 bra 	$L__BB1_59;
	add.f32 	%f134, %f2, %f2;
	mov.b32 	%r294, %f134;
	and.b32  	%r295, %r294, 2147483647;
	mov.b32 	%f197, %r295;
	bra.uni 	$L__BB1_59;
$L__BB1_58:
	mov.f32 	%f135, 0f40000000;
	add.rn.f32 	%f197, %f2, %f135;
$L__BB1_59:
	add.f32 	%f136, %f1, %f197;
	cvt.f64.f32 	%fd20, %f136;
	mul.f64 	%fd3, %fd20, 0dBFE0000000000000;
	fma.rn.f64 	%fd21, %fd3, 0d3FF71547652B82FE, 0d4338000000000000;
	{
	.reg .b32 %temp; 
	mov.b64 	{%r55, %temp}, %fd21;
	}
	mov.f64 	%fd22, 0dC338000000000000;
	add.rn.f64 	%fd23, %fd21, %fd22;
	fma.rn.f64 	%fd24, %fd23, 0dBFE62E42FEFA39EF, %fd3;
	fma.rn.f64 	%fd25, %fd23, 0dBC7ABC9E3B39803F, %fd24;
	fma.rn.f64 	%fd26, %fd25, 0d3E5ADE1569CE2BDF, 0d3E928AF3FCA213EA;
	fma.rn.f64 	%fd27, %fd26, %fd25, 0d3EC71DEE62401315;
	fma.rn.f64 	%fd28, %fd27, %fd25, 0d3EFA01997C89EB71;
	fma.rn.f64 	%fd29, %fd28, %fd25, 0d3F2A01A014761F65;
	fma.rn.f64 	%fd30, %fd29, %fd25, 0d3F56C16C1852B7AF;
	fma.rn.f64 	%fd31, %fd30, %fd25, 0d3F81111111122322;
	fma.rn.f64 	%fd32, %fd31, %fd25, 0d3FA55555555502A1;
	fma.rn.f64 	%fd33, %fd32, %fd25, 0d3FC5555555555511;
	fma.rn.f64 	%fd34, %fd33, %fd25, 0d3FE000000000000B;
	fma.rn.f64 	%fd35, %fd34, %fd25, 0d3FF0000000000000;
	fma.rn.f64 	%fd36, %fd35, %fd25, 0d3FF0000000000000;
	{
	.reg .b32 %temp; 
	mov.b64 	{%r56, %temp}, %fd36;
	}
	{
	.reg .b32 %temp; 
	mov.b64 	{%temp, %r57}, %fd36;
	}
	shl.b32 	%r296, %r55, 20;
	add.s32 	%r297, %r296, %r57;
	mov.b64 	%fd68, {%r56, %r297};
	{
	.reg .b32 %temp; 
	mov.b64 	{%temp, %r298}, %fd3;
	}
	mov.b32 	%f137, %r298;
	abs.f32 	%f8, %f137;
	setp.lt.f32 	%p58, %f8, 0f4086232B;
	@%p58 bra 	$L__BB1_62;
	setp.lt.f64 	%p59, %fd3, 0d0000000000000000;
	add.f64 	%fd37, %fd3, 0d7FF0000000000000;
	selp.f64 	%fd68, 0d0000000000000000, %fd37, %p59;
	setp.geu.f32 	%p60, %f8, 0f40874800;
	@%p60 bra 	$L__BB1_62;
	shr.u32 	%r299, %r55, 31;
	add.s32 	%r300, %r55, %r299;
	shr.s32 	%r301, %r300, 1;
	shl.b32 	%r302, %r301, 20;
	add.s32 	%r303, %r57, %r302;
	mov.b64 	%fd38, {%r56, %r303};
	sub.s32 	%r304, %r55, %r301;
	shl.b32 	%r305, %r304, 20;
	add.s32 	%r306, %r305, 1072693248;
	mov.b32 	%r307, 0;
	mov.b64 	%fd39, {%r307, %r306};
	mul.f64 	%fd68, %fd39, %fd38;
$L__BB1_62:
	cvt.rn.f64.s32 	%fd40, %r54;
	mul.f64 	%fd41, %fd68, %fd40;
	div.rn.f64 	%fd42, %fd41, 0d401921FB54442D18;
	add.f64 	%fd69, %fd69, %fd42;
$L__BB1_63:
	add.s32 	%r346, %r346, 1;
	setp.eq.s32 	%p61, %r346, 0;
	add.s32 	%r345, %r345, 1;
	add.s32 	%r344, %r344, 4;
	add.s32 	%r343, %r343, 1;
	@%p61 bra 	$L__BB1_66;
	bra.uni 	$L__BB1_53;
$L__BB1_64:
	ld.param.u64 	%rd61, [_Z18calcGaussianSM_repPKiPiiiiii_param_1];
	cvt.rzi.s32.f64 	%r335, %fd69;
	mad.lo.s32 	%r336, %r42, %r341, %r40;
	cvta.to.global.u64 	%rd57, %rd61;
	mul.wide.s32 	%rd58, %r336, 4;
	add.s64 	%rd59, %rd57, %rd58;
	st.global.u32 	[%rd59], %r335;
$L__BB1_65:
	add.s32 	%r341, %r341, 1;
	setp.eq.s32 	%p78, %r341, %r86;
	@%p78 bra 	$L__BB1_91;
	bra.uni 	$L__BB1_44;
$L__BB1_66:
	add.s32 	%r44, %r44, 1;
	setp.eq.s32 	%p76, %r44, %r84;
	@%p76 bra 	$L__BB1_67;
	bra.uni 	$L__BB1_45;
$L__BB1_67:
	setp.gt.s32 	%p77, %r40, %r41;
	@%p77 bra 	$L__BB1_65;
	bra.uni 	$L__BB1_64;
$L__BB1_68:
	mov.f32 	%f194, 0f40000000;
	add.rn.f32 	%f198, %f9, %f194;
$L__BB1_69:
	add.f32 	%f195, %f198, 0f3F800000;
	cvt.f64.f32 	%fd43, %f195;
	mul.f64 	%fd12, %fd43, 0dBFE0000000000000;
	fma.rn.f64 	%fd44, %fd12, 0d3FF71547652B82FE, 0d4338000000000000;
	{
	.reg .b32 %temp; 
	mov.b64 	{%r68, %temp}, %fd44;
	}
	mov.f64 	%fd45, 0dC338000000000000;
	add.rn.f64 	%fd46, %fd44, %fd45;
	fma.rn.f64 	%fd47, %fd46, 0dBFE62E42FEFA39EF, %fd12;
	fma.rn.f64 	%fd48, %fd46, 0dBC7ABC9E3B39803F, %fd47;
	fma.rn.f64 	%fd49, %fd48, 0d3E5ADE1569CE2BDF, 0d3E928AF3FCA213EA;
	fma.rn.f64 	%fd50, %fd49, %fd48, 0d3EC71DEE62401315;
	fma.rn.f64 	%fd51, %fd50, %fd48, 0d3EFA01997C89EB71;
	fma.rn.f64 	%fd52, %fd51, %fd48, 0d3F2A01A014761F65;
	fma.rn.f64 	%fd53, %fd52, %fd48, 0d3F56C16C1852B7AF;
	fma.rn.f64 	%fd54, %fd53, %fd48, 0d3F81111111122322;
	fma.rn.f64 	%fd55, %fd54, %fd48, 0d3FA55555555502A1;
	fma.rn.f64 	%fd56, %fd55, %fd48, 0d3FC5555555555511;
	fma.rn.f64 	%fd57, %fd56, %fd48, 0d3FE000000000000B;
	fma.rn.f64 	%fd58, %fd57, %fd48, 0d3FF0000000000000;
	fma.rn.f64 	%fd59, %fd58, %fd48, 0d3FF0000000000000;
	{
	.reg .b32 %temp; 
	mov.b64 	{%r69, %temp}, %fd59;
	}
	{
	.reg .b32 %temp; 
	mov.b64 	{%temp, %r70}, %fd59;
	}
	shl.b32 	%r323, %r68, 20;
	add.s32 	%r324, %r323, %r70;
	mov.b64 	%fd72, {%r69, %r324};
	{
	.reg .b32 %temp; 
	mov.b64 	{%temp, %r325}, %fd12;
	}
	mov.b32 	%f196, %r325;
	abs.f32 	%f15, %f196;
	setp.lt.f32 	%p72, %f15, 0f4086232B;
	@%p72 bra 	$L__BB1_72;
	setp.lt.f64 	%p73, %fd12, 0d0000000000000000;
	add.f64 	%fd60, %fd12, 0d7FF0000000000000;
	selp.f64 	%fd72, 0d0000000000000000, %fd60, %p73;
	setp.geu.f32 	%p74, %f15, 0f40874800;
	@%p74 bra 	$L__BB1_72;
	shr.u32 	%r326, %r68, 31;
	add.s32 	%r327, %r68, %r326;
	shr.s32 	%r328, %r327, 1;
	shl.b32 	%r329, %r328, 20;
	add.s32 	%r330, %r70, %r329;
	mov.b64 	%fd61, {%r69, %r330};
	sub.s32 	%r331, %r68, %r328;
	shl.b32 	%r332, %r331, 20;
	add.s32 	%r333, %r332, 1072693248;
	mov.b32 	%r334, 0;
	mov.b64 	%fd62, {%r334, %r333};
	mul.f64 	%fd72, %fd62, %fd61;
$L__BB1_72:
	cvt.rn.f64.s32 	%fd63, %r66;
	mul.f64 	%fd64, %fd72, %fd63;
	div.rn.f64 	%fd65, %fd64, 0d401921FB54442D18;
	add.f64 	%fd69, %fd69, %fd65;
$L__BB1_73:
	add.s32 	%r347, %r347, 1;
	setp.eq.s32 	%p75, %r347, %r84;
	@%p75 bra 	$L__BB1_66;
	bra.uni 	$L__BB1_47;
$L__BB1_74:
	ld.param.u64 	%rd60, [_Z18calcGaussianSM_repPKiPiiiiii_param_1];
	cvta.to.global.u64 	%rd2, %rd60;
	and.b32  	%r72, %r86, 7;
	setp.lt.u32 	%p27, %r86, 8;
	mov.b32 	%r350, 0;
	@%p27 bra 	$L__BB1_79;
	and.b32  	%r350, %r86, 2147483640;
	mov.b32 	%r348, 0;
	mul.wide.s32 	%rd37, %r42, 4;
$L__BB1_76:
	.pragma "nounroll";
	setp.gt.s32 	%p28, %r40, %r41;
	@%p28 bra 	$L__BB1_78;
	mad.lo.s32 	%r258, %r42, %r348, %r40;
	mul.wide.s32 	%rd35, %r258, 4;
	add.s64 	%rd36, %rd2, %rd35;
	mov.b32 	%r259, 0;
	st.global.u32 	[%rd36], %r259;
	add.s64 	%rd38, %rd36, %rd37;
	st.global.u32 	[%rd38], %r259;
	add.s64 	%rd39, %rd38, %rd37;
	st.global.u32 	[%rd39], %r259;
	add.s64 	%rd40, %rd39, %rd37;
	st.global.u32 	[%rd40], %r259;
	add.s64 	%rd41, %rd40, %rd37;
	st.global.u32 	[%rd41], %r259;
	add.s64 	%rd42, %rd41, %rd37;
	st.global.u32 	[%rd42], %r259;
	add.s64 	%rd43, %rd42, %rd37;
	st.global.u32 	[%rd43], %r259;
	add.s64 	%rd44, %rd43, %rd37;
	st.global.u32 	[%rd44], %r259;
$L__BB1_78:
	add.s32 	%r348, %r348, 8;
	setp.ne.s32 	%p29, %r348, %r350;
	@%p29 bra 	$L__BB1_76;
$L__BB1_79:
	setp.eq.s32 	%p30, %r72, 0;
	@%p30 bra 	$L__BB1_91;
	and.b32  	%r77, %r86, 3;
	setp.lt.u32 	%p31, %r72, 4;
	@%p31 bra 	$L__BB1_84;
	setp.gt.s32 	%p32, %r40, %r41;
	@%p32 bra 	$L__BB1_83;
	mad.lo.s32 	%r260, %r42, %r350, %r40;
	mul.wide.s32 	%rd45, %r260, 4;
	add.s64 	%rd46, %rd2, %rd45;
	mov.b32 	%r261, 0;
	st.global.u32 	[%rd46], %r261;
	mul.wide.s32 	%rd47, %r42, 4;
	add.s64 	%rd48, %rd46, %rd47;
	st.global.u32 	[%rd48], %r261;
	add.s64 	%rd49, %rd48, %rd47;
	st.global.u32 	[%rd49], %r261;
	add.s64 	%rd50, %rd49, %rd47;
	st.global.u32 	[%rd50], %r261;
$L__BB1_83:
	add.s32 	%r350, %r350, 4;
$L__BB1_84:
	setp.eq.s32 	%p33, %r77, 0;
	@%p33 bra 	$L__BB1_91;
	setp.eq.s32 	%p34, %r77, 1;
	@%p34 bra 	$L__BB1_89;
	setp.gt.s32 	%p35, %r40, %r41;
	@%p35 bra 	$L__BB1_88;
	mad.lo.s32 	%r262, %r42, %r350, %r40;
	mul.wide.s32 	%rd51, %r262, 4;
	add.s64 	%rd52, %rd2, %rd51;
	mov.b32 	%r263, 0;
	st.global.u32 	[%rd52], %r263;
	mul.wide.s32 	%rd53, %r42, 4;
	add.s64 	%rd54, %rd52, %rd53;
	st.global.u32 	[%rd54], %r263;
$L__BB1_88:
	add.s32 	%r350, %r350, 2;
$L__BB1_89:
	setp.gt.s32 	%p36, %r40, %r41;
	and.b32  	%r264, %r86, 1;
	setp.eq.b32 	%p37, %r264, 1;
	not.pred 	%p38, %p37;
	or.pred  	%p39, %p38, %p36;
	@%p39 bra 	$L__BB1_91;
	mad.lo.s32 	%r265, %r42, %r350, %r40;
	mul.wide.s32 	%rd55, %r265, 4;
	add.s64 	%rd56, %rd2, %rd55;
	mov.b32 	%r266, 0;
	st.global.u32 	[%rd56], %r266;
$L__BB1_91:
	ret;

}


// ===== COMPILED SASS (sm_100) =====

	.target	sm_100

	.elftype	@"ET_EXEC"


//--------------------- .note.nv.tkinfo           --------------------------
	.section	.note.nv.tkinfo,"",@"SHT_NOTE"
	.sectionflags	@"SHF_NOTE_NV_TKINFO"
	.tkinfo
        /*0018*/ 	.word	0x00000002
        /*0030*/ 	.string	""
        /*0030*/ 	.string	"ptxas"
        /*0030*/ 	.string	"Cuda compilation tools, release 13.0, V13.0.88"
        /*0030*/ 	.string	"Build cuda_13.0.r13.0/compiler.36424714_0"
        /*0030*/ 	.string	"-arch sm_100 -m 64 "



//--------------------- .note.nv.cuinfo           --------------------------
	.section	.note.nv.cuinfo,"",@"SHT_NOTE"
	.sectionflags	@"SHF_NOTE_NV_CUINFO"
        /*0018*/ 	.short	0x0002
        /*001a*/ 	.short	0x0064
        /*001c*/ 	.short	0x0082
	.zero		2


//--------------------- .nv.info                  --------------------------
	.section	.nv.info,"",@"SHT_CUDA_INFO"
	.align	4


	//----- nvinfo : EIATTR_REGCOUNT
	.align		4
        /*0000*/ 	.byte	0x04, 0x2f
        /*0002*/ 	.short	(.L_1 - .L_0)
	.align		4
.L_0:
        /*0004*/ 	.word	index@(_Z12calcGaussianPKiPiii)
        /*0008*/ 	.word	0x0000001e


	//----- nvinfo : EIATTR_FRAME_SIZE
	.align		4
.L_1:
        /*000c*/ 	.byte	0x04, 0x11
        /*000e*/ 	.short	(.L_3 - .L_2)
	.align		4
.L_2:
        /*0010*/ 	.word	index@($__internal_2_$__cuda_sm20_div_u64)
        /*0014*/ 	.word	0x00000000


	//----- nvinfo : EIATTR_FRAME_SIZE
	.align		4
.L_3:
        /*0018*/ 	.byte	0x04, 0x11
        /*001a*/ 	.short	(.L_5 - .L_4)
	.align		4
.L_4:
        /*001c*/ 	.word	index@($__internal_1_$__cuda_sm20_div_rn_f64_full)
        /*0020*/ 	.word	0x00000000


	//----- nvinfo : EIATTR_FRAME_SIZE
	.align		4
.L_5:
        /*0024*/ 	.byte	0x04, 0x11
        /*0026*/ 	.short	(.L_7 - .L_6)
	.align		4
.L_6:
        /*0028*/ 	.word	index@(_Z12calcGaussianPKiPiii)
        /*002c*/ 	.word	0x00000000


	//----- nvinfo : EIATTR_REGCOUNT
	.align		4
.L_7:
        /*0030*/ 	.byte	0x04, 0x2f
        /*0032*/ 	.short	(.L_9 - .L_8)
	.align		4
.L_8:
        /*0034*/ 	.word	index@(_Z18calcGaussianSM_repPKiPiiiiii)
        /*0038*/ 	.word	0x00000020


	//----- nvinfo : EIATTR_FRAME_SIZE
	.align		4
.L_9:
        /*003c*/ 	.byte	0x04, 0x11
        /*003e*/ 	.short	(.L_11 - .L_10)
	.align		4
.L_10:
        /*0040*/ 	.word	index@($__internal_0_$__cuda_sm20_div_rn_f64_full)
        /*0044*/ 	.word	0x00000000


	//----- nvinfo : EIATTR_FRAME_SIZE
	.align		4
.L_11:
        /*0048*/ 	.byte	0x04, 0x11
        /*004a*/ 	.short	(.L_13 - .L_12)
	.align		4
.L_12:
        /*004c*/ 	.word	index@(_Z18calcGaussianSM_repPKiPiiiiii)
        /*0050*/ 	.word	0x00000000


	//----- nvinfo : EIATTR_MIN_STACK_SIZE
	.align		4
.L_13:
        /*0054*/ 	.byte	0x04, 0x12
        /*0056*/ 	.short	(.L_15 - .L_14)
	.align		4
.L_14:
        /*0058*/ 	.word	index@(_Z18calcGaussianSM_repPKiPiiiiii)
        /*005c*/ 	.word	0x00000000


	//----- nvinfo : EIATTR_MIN_STACK_SIZE
	.align		4
.L_15:
        /*0060*/ 	.byte	0x04, 0x12
        /*0062*/ 	.short	(.L_17 - .L_16)
	.align		4
.L_16:
        /*0064*/ 	.word	index@(_Z12calcGaussianPKiPiii)
        /*0068*/ 	.word	0x00000000
.L_17:


//--------------------- .nv.compat                --------------------------
	.section	.nv.compat,"",@"SHT_CUDA_COMPAT_INFO"
	.align	4
        /*0000*/ 	.byte	0x02, 0x09, 0x00, 0x00, 0x02, 0x02, 0x01, 0x00, 0x02, 0x05, 0x05, 0x00, 0x03, 0x07, 0x01, 0x01
        /*0010*/ 	.byte	0x02, 0x03, 0x00, 0x00, 0x02, 0x06, 0x01, 0x00, 0x04, 0x0b, 0x08, 0x00, 0x01, 0x00, 0x00, 0x00
        /*0020*/ 	.byte	0x00, 0x00, 0x00, 0x00


//--------------------- .nv.info._Z18calcGaussianSM_repPKiPiiiiii --------------------------
	.section	.nv.info._Z18calcGaussianSM_repPKiPiiiiii,"",@"SHT_CUDA_INFO"
	.sectionflags	@""
	.align	4


	//----- nvinfo : EIATTR_CUDA_API_VERSION
	.align		4
        /*0000*/ 	.byte	0x04, 0x37
        /*0002*/ 	.short	(.L_19 - .L_18)
.L_18:
        /*0004*/ 	.word	0x00000082


	//----- nvinfo : EIATTR_KPARAM_INFO
	.align		4
.L_19:
        /*0008*/ 	.byte	0x04, 0x17
        /*000a*/ 	.short	(.L_21 - .L_20)
.L_20:
        /*000c*/ 	.word	0x00000000
        /*0010*/ 	.short	0x0006
        /*0012*/ 	.short	0x0020
        /*0014*/ 	.byte	0x00, 0xf0, 0x11, 0x00


	//----- nvinfo : EIATTR_KPARAM_INFO
	.align		4
.L_21:
        /*0018*/ 	.byte	0x04, 0x17
        /*001a*/ 	.short	(.L_23 - .L_22)
.L_22:
        /*001c*/ 	.word	0x00000000
        /*0020*/ 	.short	0x0005
        /*0022*/ 	.short	0x001c
        /*0024*/ 	.byte	0x00, 0xf0, 0x11, 0x00


	//----- nvinfo : EIATTR_KPARAM_INFO
	.align		4
.L_23:
        /*0028*/ 	.byte	0x04, 0x17
        /*002a*/ 	.short	(.L_25 - .L_24)
.L_24:
        /*002c*/ 	.word	0x00000000
        /*0030*/ 	.short	0x0004
        /*0032*/ 	.short	0x0018
        /*0034*/ 	.byte	0x00, 0xf0, 0x11, 0x00


	//----- nvinfo : EIATTR_KPARAM_INFO
	.align		4
.L_25:
        /*0038*/ 	.byte	0x04, 0x17
        /*003a*/ 	.short	(.L_27 - .L_26)
.L_26:
        /*003c*/ 	.word	0x00000000
        /*0040*/ 	.short	0x0003
        /*0042*/ 	.short	0x0014
        /*0044*/ 	.byte	0x00, 0xf0, 0x11, 0x00


	//----- nvinfo : EIATTR_KPARAM_INFO
	.align		4
.L_27:
        /*0048*/ 	.byte	0x04, 0x17
        /*004a*/ 	.short	(.L_29 - .L_28)
.L_28:
        /*004c*/ 	.word	0x00000000
        /*0050*/ 	.short	0x0002
        /*0052*/ 	.short	0x0010
        /*0054*/ 	.byte	0x00, 0xf0, 0x11, 0x00


	//----- nvinfo : EIATTR_KPARAM_INFO
	.align		4
.L_29:
        /*0058*/ 	.byte	0x04, 0x17
        /*005a*/ 	.short	(.L_31 - .L_30)
.L_30:
        /*005c*/ 	.word	0x00000000
        /*0060*/ 	.short	0x0001
        /*0062*/ 	.short	0x0008
        /*0064*/ 	.byte	0x00, 0xf5, 0x21, 0x00


	//----- nvinfo : EIATTR_KPARAM_INFO
	.align		4
.L_31:
        /*0068*/ 	.byte	0x04, 0x17
        /*006a*/ 	.short	(.L_33 - .L_32)
.L_32:
        /*006c*/ 	.word	0x00000000
        /*0070*/ 	.short	0x0000
        /*0072*/ 	.short	0x0000
        /*0074*/ 	.byte	0x00, 0xf5, 0x21, 0x00


	//----- nvinfo : EIATTR_SPARSE_MMA_MASK
	.align		4
.L_33:
        /*0078*/ 	.byte	0x03, 0x50
        /*007a*/ 	.short	0x0000


	//----- nvinfo : EIATTR_MAXREG_COUNT
	.align		4
        /*007c*/ 	.byte	0x03, 0x1b
        /*007e*/ 	.short	0x00ff


	//----- nvinfo : EIATTR_NUM_BARRIERS
	.align		4
        /*0080*/ 	.byte	0x02, 0x4c
        /*0082*/ 	.byte	0x01
	.zero		1


	//----- nvinfo : EIATTR_MERCURY_ISA_VERSION
	.align		4
        /*0084*/ 	.byte	0x03, 0x5f
        /*0086*/ 	.short	0x0101


	//----- nvinfo : EIATTR_VRC_CTA_INIT_COUNT
	.align		4
        /*0088*/ 	.byte	0x02, 0x4a
	.zero		1
	.zero		1


	//----- nvinfo : EIATTR_EXIT_INSTR_OFFSETS
	.align		4
        /*008c*/ 	.byte	0x04, 0x1c
        /*008e*/ 	.short	(.L_35 - .L_34)


	//   ....[0]....
.L_34:
        /*0090*/ 	.word	0x00002f20


	//   ....[1]....
        /*0094*/ 	.word	0x00004be0


	//   ....[2]....
        /*0098*/ 	.word	0x00004e90


	//   ....[3]....
        /*009c*/ 	.word	0x00005010


	//   ....[4]....
        /*00a0*/ 	.word	0x00005100


	//   ....[5]....
        /*00a4*/ 	.word	0x00005150


	//----- nvinfo : EIATTR_CRS_STACK_SIZE
	.align		4
.L_35:
        /*00a8*/ 	.byte	0x04, 0x1e
        /*00aa*/ 	.short	(.L_37 - .L_36)
.L_36:
        /*00ac*/ 	.word	0x00000000


	//----- nvinfo : EIATTR_CBANK_PARAM_SIZE
	.align		4
.L_37:
        /*00b0*/ 	.byte	0x03, 0x19
        /*00b2*/ 	.short	0x0024


	//----- nvinfo : EIATTR_PARAM_CBANK
	.align		4
        /*00b4*/ 	.byte	0x04, 0x0a
        /*00b6*/ 	.short	(.L_39 - .L_38)
	.align		4
.L_38:
        /*00b8*/ 	.word	index@(.nv.constant0._Z18calcGaussianSM_repPKiPiiiiii)
        /*00bc*/ 	.short	0x0380
        /*00be*/ 	.short	0x0024


	//----- nvinfo : EIATTR_SW_WAR
	.align		4
.L_39:
        /*00c0*/ 	.byte	0x04, 0x36
        /*00c2*/ 	.short	(.L_41 - .L_40)
.L_40:
        /*00c4*/ 	.word	0x00000008
.L_41:


//--------------------- .nv.info._Z12calcGaussianPKiPiii --------------------------
	.section	.nv.info._Z12calcGaussianPKiPiii,"",@"SHT_CUDA_INFO"
	.sectionflags	@""
	.align	4


	//----- nvinfo : EIATTR_CUDA_API_VERSION
	.align		4
        /*0000*/ 	.byte	0x04, 0x37
        /*0002*/ 	.short	(.L_43 - .L_42)
.L_42:
        /*0004*/ 	.word	0x00000082


	//----- nvinfo : EIATTR_KPARAM_INFO
	.align		4
.L_43:
        /*0008*/ 	.byte	0x04, 0x17
        /*000a*/ 	.short	(.L_45 - .L_44)
.L_44:
        /*000c*/ 	.word	0x00000000
        /*0010*/ 	.short	0x0003
        /*0012*/ 	.short	0x0014
        /*0014*/ 	.byte	0x00, 0xf0, 0x11, 0x00


	//----- nvinfo : EIATTR_KPARAM_INFO
	.align		4
.L_45:
        /*0018*/ 	.byte	0x04, 0x17
        /*001a*/ 	.short	(.L_47 - .L_46)
.L_46:
        /*001c*/ 	.word	0x00000000
        /*0020*/ 	.short	0x0002
        /*0022*/ 	.short	0x0010
        /*0024*/ 	.byte	0x00, 0xf0, 0x11, 0x00


	//----- nvinfo : EIATTR_KPARAM_INFO
	.align		4
.L_47:
        /*0028*/ 	.byte	0x04, 0x17
        /*002a*/ 	.short	(.L_49 - .L_48)
.L_48:
        /*002c*/ 	.word	0x00000000
        /*0030*/ 	.short	0x0001
        /*0032*/ 	.short	0x0008
        /*0034*/ 	.byte	0x00, 0xf5, 0x21, 0x00


	//----- nvinfo : EIATTR_KPARAM_INFO
	.align		4
.L_49:
        /*0038*/ 	.byte	0x04, 0x17
        /*003a*/ 	.short	(.L_51 - .L_50)
.L_50:
        /*003c*/ 	.word	0x00000000
        /*0040*/ 	.short	0x0000
        /*0042*/ 	.short	0x0000
        /*0044*/ 	.byte	0x00, 0xf5, 0x21, 0x00


	//----- nvinfo : EIATTR_SPARSE_MMA_MASK
	.align		4
.L_51:
        /*0048*/ 	.byte	0x03, 0x50
        /*004a*/ 	.short	0x0000


	//----- nvinfo : EIATTR_MAXREG_COUNT
	.align		4
        /*004c*/ 	.byte	0x03, 0x1b
        /*004e*/ 	.short	0x00ff


	//----- nvinfo : EIATTR_MERCURY_ISA_VERSION
	.align		4
        /*0050*/ 	.byte	0x03, 0x5f
        /*0052*/ 	.short	0x0101


	//----- nvinfo : EIATTR_VRC_CTA_INIT_COUNT
	.align		4
        /*0054*/ 	.byte	0x02, 0x4a
	.zero		1
	.zero		1


	//----- nvinfo : EIATTR_EXIT_INSTR_OFFSETS
	.align		4
        /*0058*/ 	.byte	0x04, 0x1c
        /*005a*/ 	.short	(.L_53 - .L_52)


	//   ....[0]....
.L_52:
        /*005c*/ 	.word	0x00001df0


	//----- nvinfo : EIATTR_CRS_STACK_SIZE
	.align		4
.L_53:
        /*0060*/ 	.byte	0x04, 0x1e
        /*0062*/ 	.short	(.L_55 - .L_54)
.L_54:
        /*0064*/ 	.word	0x00000000


	//----- nvinfo : EIATTR_CBANK_PARAM_SIZE
	.align		4
.L_55:
        /*0068*/ 	.byte	0x03, 0x19
        /*006a*/ 	.short	0x0018


	//----- nvinfo : EIATTR_PARAM_CBANK
	.align		4
        /*006c*/ 	.byte	0x04, 0x0a
        /*006e*/ 	.short	(.L_57 - .L_56)
	.align		4
.L_56:
        /*0070*/ 	.word	index@(.nv.constant0._Z12calcGaussianPKiPiii)
        /*0074*/ 	.short	0x0380
        /*0076*/ 	.short	0x0018


	//----- nvinfo : EIATTR_SW_WAR
	.align		4
.L_57:
        /*0078*/ 	.byte	0x04, 0x36
        /*007a*/ 	.short	(.L_59 - .L_58)
.L_58:
        /*007c*/ 	.word	0x00000008
.L_59:


//--------------------- .nv.callgraph             --------------------------
	.section	.nv.callgraph,"",@"SHT_CUDA_CALLGRAPH"
	.align	4
	.sectionentsize	8
	.align		4
        /*0000*/ 	.word	0x00000000
	.align		4
        /*0004*/ 	.word	0xffffffff
	.align		4
        /*0008*/ 	.word	0x00000000
	.align		4
        /*000c*/ 	.word	0xfffffffe
	.align		4
        /*0010*/ 	.word	0x00000000
	.align		4
        /*0014*/ 	.word	0xfffffffd
	.align		4
        /*0018*/ 	.word	0x00000000
	.align		4
        /*001c*/ 	.word	0xfffffffc


//--------------------- .text._Z18calcGaussianSM_repPKiPiiiiii --------------------------
	.section	.text._Z18calcGaussianSM_repPKiPiiiiii,"ax",@progbits
	.align	128
        .global         _Z18calcGaussianSM_repPKiPiiiiii
        .type           _Z18calcGaussianSM_repPKiPiiiiii,@function
        .size           _Z18calcGaussianSM_repPKiPiiiiii,(.L_x_92 - _Z18calcGaussianSM_repPKiPiiiiii)
        .other          _Z18calcGaussianSM_repPKiPiiiiii,@"STO_CUDA_ENTRY STV_DEFAULT"
_Z18calcGaussianSM_repPKiPiiiiii:
.text._Z18calcGaussianSM_repPKiPiiiiii:
[----:B------:R-:W-:Y:S08]  /*0000*/  LDC R1, c[0x0][0x37c] ;  /* 0x0000df00ff017b82 */ /* 0x000ff00000000800 */
[----:B------:R-:W0:Y:S01]  /*0010*/  LDC R7, c[0x0][0x39c] ;  /* 0x0000e700ff077b82 */ /* 0x000e220000000800 */
[----:B------:R-:W1:Y:S01]  /*0020*/  LDCU UR7, c[0x0][0x3a0] ;  /* 0x00007400ff0777ac */ /* 0x000e620008000800 */
[----:B------:R-:W2:Y:S01]  /*0030*/  S2R R2, SR_TID.X ;  /* 0x0000000000027919 */ /* 0x000ea20000002100 */
[----:B------:R-:W3:Y:S05]  /*0040*/  LDCU UR6, c[0x0][0x398] ;  /* 0x00007300ff0677ac */ /* 0x000eea0008000800 */
[----:B------:R-:W2:Y:S01]  /*0050*/  S2UR UR5, SR_CTAID.X ;  /* 0x00000000000579c3 */ /* 0x000ea20000002500 */
[----:B------:R-:W4:Y:S01]  /*0060*/  LDCU UR4, c[0x0][0x364] ;  /* 0x00006c80ff0477ac */ /* 0x000f220008000800 */
[----:B------:R-:W0:Y:S06]  /*0070*/  LDCU.64 UR12, c[0x0][0x358] ;  /* 0x00006b00ff0c77ac */ /* 0x000e2c0008000a00 */
[----:B------:R-:W2:Y:S01]  /*0080*/  LDC R15, c[0x0][0x360] ;  /* 0x0000d800ff0f7b82 */ /* 0x000ea20000000800 */
[-C--:B0-----:R-:W-:Y:S01]  /*0090*/  IABS R3, R7.reuse ;  /* 0x0000000700037213 */ /* 0x081fe20000000000 */
[C---:B------:R-:W-:Y:S01]  /*00a0*/  IMAD R0, R7.reuse, R7, RZ ;  /* 0x0000000707007224 */ /* 0x040fe200078e02ff */
[----:B------:R-:W-:Y:S01]  /*00b0*/  I2F.U32.RP R6, R7 ;  /* 0x0000000700067306 */ /* 0x000fe20000209000 */
[----:B---3--:R-:W-:-:S03]  /*00c0*/  VIADD R14, R7, UR6 ;  /* 0x00000006070e7c36 */ /* 0x008fc60008000000 */
[----:B------:R-:W-:Y:S02]  /*00d0*/  IABS R4, R0 ;  /* 0x0000000000047213 */ /* 0x000fe40000000000 */
[----:B------:R-:W-:Y:S02]  /*00e0*/  R2UR UR16, R14 ;  /* 0x000000000e1072ca */ /* 0x000fe400000e0000 */
[----:B------:R-:W0:Y:S08]  /*00f0*/  I2F.RP R5, R3 ;  /* 0x0000000300057306 */ /* 0x000e300000209400 */
[----:B------:R-:W3:Y:S08]  /*0100*/  I2F.RP R10, R4 ;  /* 0x00000004000a7306 */ /* 0x000ef00000209400 */
[----:B0-----:R-:W0:Y:S08]  /*0110*/  MUFU.RCP R5, R5 ;  /* 0x0000000500057308 */ /* 0x001e300000001000 */
[----:B---3--:R-:W3:Y:S08]  /*0120*/  MUFU.RCP R10, R10 ;  /* 0x0000000a000a7308 */ /* 0x008ef00000001000 */
[----:B------:R-:W5:Y:S01]  /*0130*/  MUFU.RCP R6, R6 ;  /* 0x0000000600067308 */ /* 0x000f620000001000 */
[----:B0-----:R-:W-:-:S02]  /*0140*/  VIADD R8, R5, 0xffffffe ;  /* 0x0ffffffe05087836 */ /* 0x001fc40000000000 */
[----:B-1----:R-:W-:-:S05]  /*0150*/  IMAD R5, R7, UR7, RZ ;  /* 0x0000000707057c24 */ /* 0x002fca000f8e02ff */
[----:B------:R0:W1:Y:S01]  /*0160*/  F2I.FTZ.U32.TRUNC.NTZ R9, R8 ;  /* 0x0000000800097305 */ /* 0x000062000021f000 */
[----:B---3--:R-:W-:Y:S01]  /*0170*/  VIADD R12, R10, 0xffffffe ;  /* 0x0ffffffe0a0c7836 */ /* 0x008fe20000000000 */
[----:B------:R-:W-:-:S04]  /*0180*/  IADD3 R16, PT, PT, R5, UR6, RZ ;  /* 0x0000000605107c10 */ /* 0x000fc8000fffe0ff */
[----:B------:R-:W-:Y:S02]  /*0190*/  R2UR UR7, R16 ;  /* 0x00000000100772ca */ /* 0x000fe400000e0000 */
[----:B------:R3:W4:Y:S01]  /*01a0*/  F2I.FTZ.U32.TRUNC.NTZ R13, R12 ;  /* 0x0000000c000d7305 */ /* 0x000722000021f000 */
[----:B-----5:R-:W-:Y:S01]  /*01b0*/  IADD3 R10, PT, PT, R6, 0xffffffe, RZ ;  /* 0x0ffffffe060a7810 */ /* 0x020fe20007ffe0ff */
[----:B0-----:R-:W-:Y:S02]  /*01c0*/  IMAD.MOV.U32 R8, RZ, RZ, RZ ;  /* 0x000000ffff087224 */ /* 0x001fe400078e00ff */
[----:B-1----:R-:W-:-:S04]  /*01d0*/  IMAD.MOV R6, RZ, RZ, -R9 ;  /* 0x000000ffff067224 */ /* 0x002fc800078e0a09 */
[----:B------:R-:W0:Y:S01]  /*01e0*/  F2I.FTZ.U32.TRUNC.NTZ R11, R10 ;  /* 0x0000000a000b7305 */ /* 0x000e22000021f000 */
[----:B---3--:R-:W-:Y:S02]  /*01f0*/  IMAD.MOV.U32 R12, RZ, RZ, RZ ;  /* 0x000000ffff0c7224 */ /* 0x008fe400078e00ff */
[----:B------:R-:W-:Y:S01]  /*0200*/  IMAD R17, R6, R3, RZ ;  /* 0x0000000306117224 */ /* 0x000fe200078e02ff */
[----:B------:R-:W-:Y:S01]  /*0210*/  UIMAD UR7, UR16, UR7, URZ ;  /* 0x00000007100772a4 */ /* 0x000fe2000f8e02ff */
[----:B----4-:R-:W-:Y:S02]  /*0220*/  IMAD.MOV R6, RZ, RZ, -R13 ;  /* 0x000000ffff067224 */ /* 0x010fe400078e0a0d */
[----:B------:R-:W-:-:S03]  /*0230*/  IMAD.HI.U32 R8, R9, R17, R8 ;  /* 0x0000001109087227 */ /* 0x000fc600078e0008 */
[----:B------:R-:W-:Y:S01]  /*0240*/  MOV R9, R6 ;  /* 0x0000000600097202 */ /* 0x000fe20000000f00 */
[----:B--2---:R-:W-:Y:S01]  /*0250*/  IMAD R6, R15, UR5, R2 ;  /* 0x000000050f067c24 */ /* 0x004fe2000f8e0202 */
[----:B------:R-:W-:Y:S01]  /*0260*/  IABS R15, R0 ;  /* 0x00000000000f7213 */ /* 0x000fe20000000000 */
[----:B0-----:R-:W-:Y:S01]  /*0270*/  IMAD.MOV R10, RZ, RZ, -R11 ;  /* 0x000000ffff0a7224 */ /* 0x001fe200078e0a0b */
[----:B------:R-:W0:Y:S01]  /*0280*/  S2UR UR5, SR_CTAID.Y ;  /* 0x00000000000579c3 */ /* 0x000e220000002600 */
[----:B------:R-:W-:Y:S01]  /*0290*/  IMAD R9, R9, R4, RZ ;  /* 0x0000000409097224 */ /* 0x000fe200078e02ff */
[----:B------:R-:W-:Y:S02]  /*02a0*/  IABS R14, R6 ;  /* 0x00000006000e7213 */ /* 0x000fe40000000000 */
[----:B------:R-:W-:Y:S01]  /*02b0*/  IADD3 R16, PT, PT, RZ, -R15, RZ ;  /* 0x8000000fff107210 */ /* 0x000fe20007ffe0ff */
[----:B------:R-:W-:Y:S01]  /*02c0*/  IMAD.HI.U32 R12, R13, R9, R12 ;  /* 0x000000090d0c7227 */ /* 0x000fe200078e000c */
[----:B------:R-:W-:-:S02]  /*02d0*/  IABS R13, UR7 ;  /* 0x00000007000d7c13 */ /* 0x000fc40008000000 */
[-C--:B------:R-:W-:Y:S01]  /*02e0*/  LOP3.LUT R6, R6, R7.reuse, RZ, 0x3c, !PT ;  /* 0x0000000706067212 */ /* 0x080fe200078e3cff */
[----:B------:R-:W-:Y:S02]  /*02f0*/  IMAD R9, R10, R7, RZ ;  /* 0x000000070a097224 */ /* 0x000fe400078e02ff */
[----:B------:R-:W-:Y:S01]  /*0300*/  IMAD.MOV.U32 R10, RZ, RZ, RZ ;  /* 0x000000ffff0a7224 */ /* 0x000fe200078e00ff */
[----:B------:R-:W-:Y:S01]  /*0310*/  ISETP.GE.AND P1, PT, R6, RZ, PT ;  /* 0x000000ff0600720c */ /* 0x000fe20003f26270 */
[----:B------:R-:W-:-:S04]  /*0320*/  IMAD.HI.U32 R8, R8, R14, RZ ;  /* 0x0000000e08087227 */ /* 0x000fc800078e00ff */
[----:B------:R-:W-:-:S04]  /*0330*/  IMAD.HI.U32 R11, R11, R9, R10 ;  /* 0x000000090b0b7227 */ /* 0x000fc800078e000a */
[----:B------:R-:W-:Y:S01]  /*0340*/  IMAD.HI.U32 R9, R12, R13, RZ ;  /* 0x0000000d0c097227 */ /* 0x000fe200078e00ff */
[----:B0-----:R-:W-:-:S03]  /*0350*/  UIMAD UR5, UR5, UR4, URZ ;  /* 0x00000004050572a4 */ /* 0x001fc6000f8e02ff */
[----:B------:R-:W-:Y:S02]  /*0360*/  IMAD R13, R9, R16, R13 ;  /* 0x00000010090d7224 */ /* 0x000fe400078e020d */
[----:B------:R-:W-:Y:S02]  /*0370*/  IMAD.MOV R10, RZ, RZ, -R8 ;  /* 0x000000ffff0a7224 */ /* 0x000fe400078e0a08 */
[----:B------:R-:W-:Y:S01]  /*0380*/  IMAD.HI.U32 R11, R11, R2, RZ ;  /* 0x000000020b0b7227 */ /* 0x000fe200078e00ff */
[----:B------:R-:W-:-:S03]  /*0390*/  ISETP.GT.U32.AND P2, PT, R4, R13, PT ;  /* 0x0000000d0400720c */ /* 0x000fc60003f44070 */
[----:B------:R-:W-:Y:S01]  /*03a0*/  IMAD R10, R3, R10, R14 ;  /* 0x0000000a030a7224 */ /* 0x000fe200078e020e */
[----:B------:R-:W-:-:S04]  /*03b0*/  IADD3 R11, PT, PT, -R11, RZ, RZ ;  /* 0x000000ff0b0b7210 */ /* 0x000fc80007ffe1ff */
[----:B------:R-:W-:Y:S01]  /*03c0*/  ISETP.GT.U32.AND P5, PT, R3, R10, PT ;  /* 0x0000000a0300720c */ /* 0x000fe20003fa4070 */
[----:B------:R-:W-:-:S04]  /*03d0*/  IMAD R12, R7, R11, R2 ;  /* 0x0000000b070c7224 */ /* 0x000fc800078e0202 */
[----:B------:R-:W-:Y:S01]  /*03e0*/  @!P2 IMAD.IADD R13, R13, 0x1, -R4 ;  /* 0x000000010d0da824 */ /* 0x000fe200078e0a04 */
[----:B------:R-:W-:Y:S01]  /*03f0*/  ISETP.GE.U32.AND P0, PT, R12, R7, PT ;  /* 0x000000070c00720c */ /* 0x000fe20003f06070 */
[----:B------:R-:W-:-:S03]  /*0400*/  @!P2 VIADD R9, R9, 0x1 ;  /* 0x000000010909a836 */ /* 0x000fc60000000000 */
[----:B------:R-:W-:-:S03]  /*0410*/  ISETP.GE.U32.AND P3, PT, R13, R4, PT ;  /* 0x000000040d00720c */ /* 0x000fc60003f66070 */
[----:B------:R-:W-:Y:S02]  /*0420*/  @!P5 IMAD.IADD R10, R10, 0x1, -R3 ;  /* 0x000000010a0ad824 */ /* 0x000fe400078e0a03 */
[----:B------:R-:W-:Y:S01]  /*0430*/  @!P5 VIADD R8, R8, 0x1 ;  /* 0x000000010808d836 */ /* 0x000fe20000000000 */
[----:B------:R-:W-:Y:S02]  /*0440*/  ISETP.NE.AND P5, PT, R0, RZ, PT ;  /* 0x000000ff0000720c */ /* 0x000fe40003fa5270 */
[----:B------:R-:W-:Y:S02]  /*0450*/  ISETP.GE.U32.AND P4, PT, R10, R3, PT ;  /* 0x000000030a00720c */ /* 0x000fe40003f86070 */
[----:B------:R-:W-:Y:S02]  /*0460*/  LOP3.LUT R3, R0, UR7, RZ, 0x3c, !PT ;  /* 0x0000000700037c12 */ /* 0x000fe4000f8e3cff */
[----:B------:R-:W-:Y:S02]  /*0470*/  @P0 IADD3 R12, PT, PT, R12, -R7, RZ ;  /* 0x800000070c0c0210 */ /* 0x000fe40007ffe0ff */
[----:B------:R-:W-:-:S02]  /*0480*/  ISETP.GE.AND P0, PT, R3, RZ, PT ;  /* 0x000000ff0300720c */ /* 0x000fc40003f06270 */
[----:B------:R-:W-:Y:S01]  /*0490*/  @P3 IADD3 R9, PT, PT, R9, 0x1, RZ ;  /* 0x0000000109093810 */ /* 0x000fe20007ffe0ff */
[----:B------:R-:W0:Y:S01]  /*04a0*/  S2R R3, SR_TID.Y ;  /* 0x0000000000037919 */ /* 0x000e220000002200 */
[-C--:B------:R-:W-:Y:S02]  /*04b0*/  ISETP.GE.U32.AND P2, PT, R12, R7.reuse, PT ;  /* 0x000000070c00720c */ /* 0x080fe40003f46070 */
[C---:B------:R-:W-:Y:S01]  /*04c0*/  ISETP.NE.AND P3, PT, R7.reuse, RZ, PT ;  /* 0x000000ff0700720c */ /* 0x040fe20003f65270 */
[----:B------:R-:W-:Y:S01]  /*04d0*/  IMAD.MOV.U32 R4, RZ, RZ, R9 ;  /* 0x000000ffff047224 */ /* 0x000fe200078e0009 */
[----:B------:R-:W-:Y:S01]  /*04e0*/  LOP3.LUT R9, RZ, R7, RZ, 0x33, !PT ;  /* 0x00000007ff097212 */ /* 0x000fe200078e33ff */
[----:B------:R-:W-:Y:S01]  /*04f0*/  @P4 VIADD R8, R8, 0x1 ;  /* 0x0000000108084836 */ /* 0x000fe20000000000 */
[----:B------:R-:W-:-:S03]  /*0500*/  ISETP.NE.U32.AND P4, PT, R7, RZ, PT ;  /* 0x000000ff0700720c */ /* 0x000fc60003f85070 */
[----:B------:R-:W-:Y:S01]  /*0510*/  @!P0 IADD3 R4, PT, PT, -R4, RZ, RZ ;  /* 0x000000ff04048210 */ /* 0x000fe20007ffe1ff */
[----:B------:R-:W-:Y:S01]  /*0520*/  @!P1 IMAD.MOV R8, RZ, RZ, -R8 ;  /* 0x000000ffff089224 */ /* 0x000fe200078e0a08 */
[----:B------:R-:W-:Y:S02]  /*0530*/  @!P5 LOP3.LUT R4, RZ, R0, RZ, 0x33, !PT ;  /* 0x00000000ff04d212 */ /* 0x000fe400078e33ff */
[----:B------:R-:W-:Y:S02]  /*0540*/  @P2 IMAD.IADD R12, R12, 0x1, -R7 ;  /* 0x000000010c0c2824 */ /* 0x000fe400078e0a07 */
[----:B------:R-:W-:Y:S02]  /*0550*/  ISETP.GE.AND P0, PT, R4, -0x1, PT ;  /* 0xffffffff0400780c */ /* 0x000fe40003f06270 */
[C---:B------:R-:W-:Y:S02]  /*0560*/  SEL R8, R9.reuse, R8, !P3 ;  /* 0x0000000809087207 */ /* 0x040fe40005800000 */
[----:B------:R-:W-:-:S05]  /*0570*/  SEL R12, R9, R12, !P4 ;  /* 0x0000000c090c7207 */ /* 0x000fca0006000000 */
[----:B------:R-:W-:-:S04]  /*0580*/  IMAD R5, R5, R8, R12 ;  /* 0x0000000805057224 */ /* 0x000fc800078e020c */
[----:B------:R-:W-:Y:S05]  /*0590*/  @!P0 BRA `(.L_x_0) ;  /* 0x0000002800548947 */ /* 0x000fea0003800000 */
[----:B------:R-:W1:Y:S01]  /*05a0*/  LDCU UR4, c[0x0][0x390] ;  /* 0x00007200ff0477ac */ /* 0x000e620008000800 */
[----:B------:R-:W-:Y:S01]  /*05b0*/  IADD3 R6, PT, PT, R4, 0x1, RZ ;  /* 0x0000000104067810 */ /* 0x000fe20007ffe0ff */
[----:B------:R-:W-:Y:S02]  /*05c0*/  HFMA2 R9, -RZ, RZ, 0, 0 ;  /* 0x00000000ff097431 */ /* 0x000fe400000001ff */
[----:B0-----:R-:W-:Y:S01]  /*05d0*/  IMAD R7, R2, R7, R3 ;  /* 0x0000000702077224 */ /* 0x001fe200078e0203 */
[----:B------:R-:W-:Y:S01]  /*05e0*/  ISETP.GE.U32.AND P0, PT, R6, 0x7, PT ;  /* 0x000000070600780c */ /* 0x000fe20003f06070 */
[----:B------:R-:W-:Y:S02]  /*05f0*/  VIADD R6, R4, 0x2 ;  /* 0x0000000204067836 */ /* 0x000fe40000000000 */
[----:B------:R-:W-:-:S03]  /*0600*/  IMAD.IADD R8, R5, 0x1, -R2 ;  /* 0x0000000105087824 */ /* 0x000fc600078e0a02 */
[----:B------:R-:W-:Y:S01]  /*0610*/  LOP3.LUT R10, R6, 0x7, RZ, 0xc0, !PT ;  /* 0x00000007060a7812 */ /* 0x000fe200078ec0ff */
[----:B-1----:R-:W-:-:S06]  /*0620*/  UIADD3 UR6, UPT, UPT, UR6, UR4, URZ ;  /* 0x0000000406067290 */ /* 0x002fcc000fffe0ff */
[----:B------:R-:W-:Y:S06]  /*0630*/  @!P0 BRA `(.L_x_1) ;  /* 0x00000014003c8947 */ /* 0x000fec0003800000 */
[----:B------:R-:W0:Y:S01]  /*0640*/  LDC.64 R14, c[0x0][0x380] ;  /* 0x0000e000ff0e7b82 */ /* 0x000e220000000a00 */
[----:B------:R-:W-:Y:S01]  /*0650*/  LOP3.LUT R9, R6, 0xfffffff8, RZ, 0xc0, !PT ;  /* 0xfffffff806097812 */ /* 0x000fe200078ec0ff */
[----:B------:R-:W-:-:S06]  /*0660*/  UMOV UR4, URZ ;  /* 0x000000ff00047c82 */ /* 0x000fcc0008000000 */
.L_x_18:
[C---:B-1----:R-:W-:Y:S01]  /*0670*/  IMAD R27, R0.reuse, UR4, R7 ;  /* 0x00000004001b7c24 */ /* 0x042fe2000f8e0207 */
[----:B------:R-:W-:Y:S01]  /*0680*/  UIADD3 UR4, UPT, UPT, UR4, 0x8, URZ ;  /* 0x0000000804047890 */ /* 0x000fe2000fffe0ff */
[----:B------:R-:W-:Y:S02]  /*0690*/  BSSY.RECONVERGENT B0, `(.L_x_2) ;  /* 0x0000030000007945 */ /* 0x000fe40003800200 */
[C---:B--2---:R-:W-:Y:S01]  /*06a0*/  IMAD.IADD R25, R0.reuse, 0x1, R27 ;  /* 0x0000000100197824 */ /* 0x044fe200078e021b */
[----:B------:R-:W-:Y:S02]  /*06b0*/  ISETP.GT.AND P3, PT, R27, UR7, PT ;  /* 0x000000071b007c0c */ /* 0x000fe4000bf64270 */
[----:B------:R-:W-:Y:S01]  /*06c0*/  ISETP.NE.AND P0, PT, R9, UR4, PT ;  /* 0x0000000409007c0c */ /* 0x000fe2000bf05270 */
[----:B---3--:R-:W-:Y:S01]  /*06d0*/  IMAD.IADD R23, R0, 0x1, R25 ;  /* 0x0000000100177824 */ /* 0x008fe200078e0219 */
[----:B------:R-:W-:-:S04]  /*06e0*/  ISETP.GT.AND P2, PT, R25, UR7, PT ;  /* 0x0000000719007c0c */ /* 0x000fc8000bf44270 */
[----:B0---4-:R-:W-:Y:S02]  /*06f0*/  IADD3 R11, PT, PT, R0, R23, RZ ;  /* 0x00000017000b7210 */ /* 0x011fe40007ffe0ff */
[----:B------:R-:W-:-:S03]  /*0700*/  ISETP.GT.AND P1, PT, R23, UR7, PT ;  /* 0x0000000717007c0c */ /* 0x000fc6000bf24270 */
[----:B------:R-:W-:-:S04]  /*0710*/  IMAD.IADD R13, R0, 0x1, R11 ;  /* 0x00000001000d7824 */ /* 0x000fc800078e020b */
[----:B------:R-:W-:-:S05]  /*0720*/  IMAD.IADD R19, R0, 0x1, R13 ;  /* 0x0000000100137824 */ /* 0x000fca00078e020d */
[----:B------:R-:W-:Y:S01]  /*0730*/  IADD3 R21, PT, PT, R0, R19, RZ ;  /* 0x0000001300157210 */ /* 0x000fe20007ffe0ff */
[----:B------:R-:W-:Y:S06]  /*0740*/  @P3 BRA `(.L_x_3) ;  /* 0x0000000000903947 */ /* 0x000fec0003800000 */
[----:B------:R-:W-:Y:S02]  /*0750*/  IABS R12, UR16 ;  /* 0x00000010000c7c13 */ /* 0x000fe40008000000 */
[----:B------:R-:W-:Y:S02]  /*0760*/  IABS R20, R27 ;  /* 0x0000001b00147213 */ /* 0x000fe40000000000 */
[----:B------:R-:W1:Y:S01]  /*0770*/  I2F.RP R18, R12 ;  /* 0x0000000c00127306 */ /* 0x000e620000209400 */
[----:B------:R-:W-:-:S07]  /*0780*/  IABS R22, UR16 ;  /* 0x0000001000167c13 */ /* 0x000fce0008000000 */
[----:B-1----:R-:W1:Y:S02]  /*0790*/  MUFU.RCP R18, R18 ;  /* 0x0000001200127308 */ /* 0x002e640000001000 */
[----:B-1----:R-:W-:-:S06]  /*07a0*/  VIADD R16, R18, 0xffffffe ;  /* 0x0ffffffe12107836 */ /* 0x002fcc0000000000 */
[----:B------:R1:W2:Y:S02]  /*07b0*/  F2I.FTZ.U32.TRUNC.NTZ R17, R16 ;  /* 0x0000001000117305 */ /* 0x0002a4000021f000 */
[----:B-1----:R-:W-:Y:S01]  /*07c0*/  MOV R16, RZ ;  /* 0x000000ff00107202 */ /* 0x002fe20000000f00 */
[----:B--2---:R-:W-:-:S04]  /*07d0*/  IMAD.MOV R29, RZ, RZ, -R17 ;  /* 0x000000ffff1d7224 */ /* 0x004fc800078e0a11 */
[----:B------:R-:W-:-:S04]  /*07e0*/  IMAD R29, R29, R12, RZ ;  /* 0x0000000c1d1d7224 */ /* 0x000fc800078e02ff */
[----:B------:R-:W-:-:S04]  /*07f0*/  IMAD.HI.U32 R17, R17, R29, R16 ;  /* 0x0000001d11117227 */ /* 0x000fc800078e0010 */
[----:B------:R-:W-:Y:S02]  /*0800*/  IMAD.MOV R29, RZ, RZ, -R22 ;  /* 0x000000ffff1d7224 */ /* 0x000fe400078e0a16 */
[----:B------:R-:W-:-:S04]  /*0810*/  IMAD.HI.U32 R17, R17, R20, RZ ;  /* 0x0000001411117227 */ /* 0x000fc800078e00ff */
[----:B------:R-:W-:-:S05]  /*0820*/  IMAD R29, R17, R29, R20 ;  /* 0x0000001d111d7224 */ /* 0x000fca00078e0214 */
[----:B------:R-:W-:-:S13]  /*0830*/  ISETP.GT.U32.AND P4, PT, R12, R29, PT ;  /* 0x0000001d0c00720c */ /* 0x000fda0003f84070 */
[----:B------:R-:W-:Y:S01]  /*0840*/  @!P4 IMAD.IADD R29, R29, 0x1, -R12 ;  /* 0x000000011d1dc824 */ /* 0x000fe200078e0a0c */
[----:B------:R-:W-:Y:S02]  /*0850*/  @!P4 IADD3 R17, PT, PT, R17, 0x1, RZ ;  /* 0x000000011111c810 */ /* 0x000fe40007ffe0ff */
[----:B------:R-:W-:Y:S02]  /*0860*/  ISETP.NE.AND P4, PT, RZ, UR16, PT ;  /* 0x00000010ff007c0c */ /* 0x000fe4000bf85270 */
[----:B------:R-:W-:Y:S02]  /*0870*/  ISETP.GE.U32.AND P3, PT, R29, R12, PT ;  /* 0x0000000c1d00720c */ /* 0x000fe40003f66070 */
[----:B------:R-:W-:-:S04]  /*0880*/  LOP3.LUT R12, R27, UR16, RZ, 0x3c, !PT ;  /* 0x000000101b0c7c12 */ /* 0x000fc8000f8e3cff */
[----:B------:R-:W-:-:S07]  /*0890*/  ISETP.GE.AND P5, PT, R12, RZ, PT ;  /* 0x000000ff0c00720c */ /* 0x000fce0003fa6270 */
[----:B------:R-:W-:-:S06]  /*08a0*/  @P3 VIADD R17, R17, 0x1 ;  /* 0x0000000111113836 */ /* 0x000fcc0000000000 */
[----:B------:R-:W-:Y:S01]  /*08b0*/  @!P5 IMAD.MOV R17, RZ, RZ, -R17 ;  /* 0x000000ffff11d224 */ /* 0x000fe200078e0a11 */
[----:B------:R-:W-:-:S04]  /*08c0*/  @!P4 LOP3.LUT R17, RZ, UR16, RZ, 0x33, !PT ;  /* 0x00000010ff11cc12 */ /* 0x000fc8000f8e33ff */
[----:B------:R-:W-:Y:S01]  /*08d0*/  IADD3 R12, PT, PT, -R17, RZ, RZ ;  /* 0x000000ff110c7210 */ /* 0x000fe20007ffe1ff */
[----:B------:R-:W-:-:S04]  /*08e0*/  IMAD.IADD R17, R8, 0x1, R17 ;  /* 0x0000000108117824 */ /* 0x000fc800078e0211 */
[----:B------:R-:W-:-:S04]  /*08f0*/  IMAD R12, R12, UR16, R27 ;  /* 0x000000100c0c7c24 */ /* 0x000fc8000f8e021b */
[----:B------:R-:W-:-:S04]  /*0900*/  VIADD R12, R12, UR5 ;  /* 0x000000050c0c7c36 */ /* 0x000fc80008000000 */
[----:B------:R-:W-:-:S04]  /*0910*/  IMAD R17, R17, UR6, R12 ;  /* 0x0000000611117c24 */ /* 0x000fc8000f8e020c */
[----:B0-----:R-:W-:-:S06]  /*0920*/  IMAD.WIDE R16, R17, 0x4, R14 ;  /* 0x0000000411107825 */ /* 0x001fcc00078e020e */
[----:B------:R-:W2:Y:S01]  /*0930*/  LDG.E R16, desc[UR12][R16.64] ;  /* 0x0000000c10107981 */ /* 0x000ea2000c1e1900 */
[----:B------:R-:W0:Y:S01]  /*0940*/  S2UR UR9, SR_CgaCtaId ;  /* 0x00000000000979c3 */ /* 0x000e220000008800 */
[----:B------:R-:W-:Y:S02]  /*0950*/  UMOV UR8, 0x400 ;  /* 0x0000040000087882 */ /* 0x000fe40000000000 */
[----:B0-----:R-:W-:-:S06]  /*0960*/  ULEA UR8, UR9, UR8, 0x18 ;  /* 0x0000000809087291 */ /* 0x001fcc000f8ec0ff */
[----:B------:R-:W-:-:S05]  /*0970*/  LEA R27, R27, UR8, 0x2 ;  /* 0x000000081b1b7c11 */ /* 0x000fca000f8e10ff */
[----:B--2---:R1:W-:Y:S02]  /*0980*/  STS [R27], R16 ;  /* 0x000000101b007388 */ /* 0x0043e40000000800 */
.L_x_3:
[----:B------:R-:W-:Y:S05]  /*0990*/  BSYNC.RECONVERGENT B0 ;  /* 0x0000000000007941 */ /* 0x000fea0003800200 */
.L_x_2:
[----:B------:R-:W-:Y:S04]  /*09a0*/  BSSY.RECONVERGENT B0, `(.L_x_4) ;  /* 0x0000027000007945 */ /* 0x000fe80003800200 */
[----:B------:R-:W-:Y:S05]  /*09b0*/  @P2 BRA `(.L_x_5) ;  /* 0x0000000000942947 */ /* 0x000fea0003800000 */
[----:B------:R-:W-:Y:S02]  /*09c0*/  IABS R12, UR16 ;  /* 0x00000010000c7c13 */ /* 0x000fe40008000000 */
[----:B------:R-:W-:Y:S02]  /*09d0*/  IABS R22, R25 ;  /* 0x0000001900167213 */ /* 0x000fe40000000000 */
[----:B------:R-:W2:Y:S01]  /*09e0*/  I2F.RP R18, R12 ;  /* 0x0000000c00127306 */ /* 0x000ea20000209400 */
[----:B------:R-:W-:-:S07]  /*09f0*/  IABS R24, UR16 ;  /* 0x0000001000187c13 */ /* 0x000fce0008000000 */
[----:B--2---:R-:W1:Y:S02]  /*0a00*/  MUFU.RCP R18, R18 ;  /* 0x0000001200127308 */ /* 0x004e640000001000 */
[----:B-1----:R-:W-:Y:S01]  /*0a10*/  IADD3 R16, PT, PT, R18, 0xffffffe, RZ ;  /* 0x0ffffffe12107810 */ /* 0x002fe20007ffe0ff */
[----:B------:R-:W-:-:S05]  /*0a20*/  IMAD.MOV R18, RZ, RZ, -R24 ;  /* 0x000000ffff127224 */ /* 0x000fca00078e0a18 */
[----:B------:R1:W2:Y:S02]  /*0a30*/  F2I.FTZ.U32.TRUNC.NTZ R17, R16 ;  /* 0x0000001000117305 */ /* 0x0002a4000021f000 */
[----:B-1----:R-:W-:Y:S02]  /*0a40*/  IMAD.MOV.U32 R16, RZ, RZ, RZ ;  /* 0x000000ffff107224 */ /* 0x002fe400078e00ff */
[----:B--2---:R-:W-:-:S04]  /*0a50*/  IMAD.MOV R27, RZ, RZ, -R17 ;  /* 0x000000ffff1b7224 */ /* 0x004fc800078e0a11 */
[----:B------:R-:W-:-:S04]  /*0a60*/  IMAD R27, R27, R12, RZ ;  /* 0x0000000c1b1b7224 */ /* 0x000fc800078e02ff */
[----:B------:R-:W-:Y:S01]  /*0a70*/  IMAD.HI.U32 R20, R17, R27, R16 ;  /* 0x0000001b11147227 */ /* 0x000fe200078e0010 */
[----:B------:R-:W-:-:S05]  /*0a80*/  MOV R17, R22 ;  /* 0x0000001600117202 */ /* 0x000fca0000000f00 */
        /* <DEDUP_REMOVED lines=24> */
.L_x_5:
[----:B------:R-:W-:Y:S05]  /*0c10*/  BSYNC.RECONVERGENT B0 ;  /* 0x0000000000007941 */ /* 0x000fea0003800200 */
.L_x_4:
[----:B------:R-:W-:Y:S04]  /*0c20*/  BSSY.RECONVERGENT B0, `(.L_x_6) ;  /* 0x0000026000007945 */ /* 0x000fe80003800200 */
[----:B------:R-:W-:Y:S05]  /*0c30*/  @P1 BRA `(.L_x_7) ;  /* 0x0000000000901947 */ /* 0x000fea0003800000 */
[----:B------:R-:W-:Y:S02]  /*0c40*/  IABS R12, UR16 ;  /* 0x00000010000c7c13 */ /* 0x000fe40008000000 */
[----:B--2---:R-:W-:Y:S02]  /*0c50*/  IABS R25, R23 ;  /* 0x0000001700197213 */ /* 0x004fe40000000000 */
[----:B------:R-:W2:Y:S01]  /*0c60*/  I2F.RP R18, R12 ;  /* 0x0000000c00127306 */ /* 0x000ea20000209400 */
[----:B------:R-:W-:-:S07]  /*0c70*/  IABS R22, UR16 ;  /* 0x0000001000167c13 */ /* 0x000fce0008000000 */
[----:B--2---:R-:W1:Y:S02]  /*0c80*/  MUFU.RCP R18, R18 ;  /* 0x0000001200127308 */ /* 0x004e640000001000 */
[----:B-1----:R-:W-:-:S06]  /*0c90*/  IADD3 R16, PT, PT, R18, 0xffffffe, RZ ;  /* 0x0ffffffe12107810 */ /* 0x002fcc0007ffe0ff */
[----:B------:R1:W2:Y:S02]  /*0ca0*/  F2I.FTZ.U32.TRUNC.NTZ R17, R16 ;  /* 0x0000001000117305 */ /* 0x0002a4000021f000 */
[----:B-1----:R-:W-:Y:S02]  /*0cb0*/  IMAD.MOV.U32 R16, RZ, RZ, RZ ;  /* 0x000000ffff107224 */ /* 0x002fe400078e00ff */
[----:B--2---:R-:W-:-:S04]  /*0cc0*/  IMAD.MOV R27, RZ, RZ, -R17 ;  /* 0x000000ffff1b7224 */ /* 0x004fc800078e0a11 */
[----:B------:R-:W-:-:S04]  /*0cd0*/  IMAD R27, R27, R12, RZ ;  /* 0x0000000c1b1b7224 */ /* 0x000fc800078e02ff */
[----:B------:R-:W-:Y:S01]  /*0ce0*/  IMAD.HI.U32 R20, R17, R27, R16 ;  /* 0x0000001b11147227 */ /* 0x000fe200078e0010 */
[----:B------:R-:W-:-:S05]  /*0cf0*/  IADD3 R17, PT, PT, RZ, -R22, RZ ;  /* 0x80000016ff117210 */ /* 0x000fca0007ffe0ff */
[----:B------:R-:W-:-:S04]  /*0d00*/  IMAD.HI.U32 R16, R20, R25, RZ ;  /* 0x0000001914107227 */ /* 0x000fc800078e00ff */
[----:B------:R-:W-:-:S05]  /*0d10*/  IMAD R17, R16, R17, R25 ;  /* 0x0000001110117224 */ /* 0x000fca00078e0219 */
[----:B------:R-:W-:-:S13]  /*0d20*/  ISETP.GT.U32.AND P2, PT, R12, R17, PT ;  /* 0x000000110c00720c */ /* 0x000fda0003f44070 */
[----:B------:R-:W-:Y:S02]  /*0d30*/  @!P2 IMAD.IADD R17, R17, 0x1, -R12 ;  /* 0x000000011111a824 */ /* 0x000fe400078e0a0c */
[----:B------:R-:W-:Y:S01]  /*0d40*/  @!P2 VIADD R16, R16, 0x1 ;  /* 0x000000011010a836 */ /* 0x000fe20000000000 */
[----:B------:R-:W-:Y:S02]  /*0d50*/  ISETP.NE.AND P2, PT, RZ, UR16, PT ;  /* 0x00000010ff007c0c */ /* 0x000fe4000bf45270 */
[----:B------:R-:W-:Y:S02]  /*0d60*/  ISETP.GE.U32.AND P1, PT, R17, R12, PT ;  /* 0x0000000c1100720c */ /* 0x000fe40003f26070 */
[----:B------:R-:W-:-:S04]  /*0d70*/  LOP3.LUT R12, R23, UR16, RZ, 0x3c, !PT ;  /* 0x00000010170c7c12 */ /* 0x000fc8000f8e3cff */
[----:B------:R-:W-:-:S07]  /*0d80*/  ISETP.GE.AND P3, PT, R12, RZ, PT ;  /* 0x000000ff0c00720c */ /* 0x000fce0003f66270 */
[----:B------:R-:W-:-:S06]  /*0d90*/  @P1 IADD3 R16, PT, PT, R16, 0x1, RZ ;  /* 0x0000000110101810 */ /* 0x000fcc0007ffe0ff */
[----:B------:R-:W-:Y:S01]  /*0da0*/  @!P3 IMAD.MOV R16, RZ, RZ, -R16 ;  /* 0x000000ffff10b224 */ /* 0x000fe200078e0a10 */
[----:B------:R-:W-:-:S05]  /*0db0*/  @!P2 LOP3.LUT R16, RZ, UR16, RZ, 0x33, !PT ;  /* 0x00000010ff10ac12 */ /* 0x000fca000f8e33ff */
[----:B------:R-:W-:Y:S01]  /*0dc0*/  IMAD.MOV R12, RZ, RZ, -R16 ;  /* 0x000000ffff0c7224 */ /* 0x000fe200078e0a10 */
[----:B------:R-:W-:-:S03]  /*0dd0*/  IADD3 R16, PT, PT, R8, R16, RZ ;  /* 0x0000001008107210 */ /* 0x000fc60007ffe0ff */
        /* <DEDUP_REMOVED lines=10> */
.L_x_7:
[----:B------:R-:W-:Y:S05]  /*0e80*/  BSYNC.RECONVERGENT B0 ;  /* 0x0000000000007941 */ /* 0x000fea0003800200 */
.L_x_6:
[----:B------:R-:W-:Y:S01]  /*0e90*/  ISETP.GT.AND P5, PT, R11, UR7, PT ;  /* 0x000000070b007c0c */ /* 0x000fe2000bfa4270 */
[----:B------:R-:W-:Y:S01]  /*0ea0*/  IMAD.IADD R18, R0, 0x1, R21 ;  /* 0x0000000100127824 */ /* 0x000fe200078e0215 */
[----:B------:R-:W-:Y:S01]  /*0eb0*/  BSSY.RECONVERGENT B0, `(.L_x_8) ;  /* 0x000002a000007945 */ /* 0x000fe20003800200 */
[----:B------:R-:W-:Y:S02]  /*0ec0*/  ISETP.GT.AND P4, PT, R13, UR7, PT ;  /* 0x000000070d007c0c */ /* 0x000fe4000bf84270 */
[----:B------:R-:W-:Y:S02]  /*0ed0*/  ISETP.GT.AND P1, PT, R19, UR7, PT ;  /* 0x0000000713007c0c */ /* 0x000fe4000bf24270 */
[----:B------:R-:W-:Y:S02]  /*0ee0*/  ISETP.GT.AND P2, PT, R21, UR7, PT ;  /* 0x0000000715007c0c */ /* 0x000fe4000bf44270 */
[----:B------:R-:W-:-:S04]  /*0ef0*/  ISETP.GT.AND P3, PT, R18, UR7, PT ;  /* 0x0000000712007c0c */ /* 0x000fc8000bf64270 */
[----:B------:R-:W-:Y:S09]  /*0f00*/  @P5 BRA `(.L_x_9) ;  /* 0x0000000000905947 */ /* 0x000ff20003800000 */
[----:B------:R-:W-:Y:S02]  /*0f10*/  IABS R12, UR16 ;  /* 0x00000010000c7c13 */ /* 0x000fe40008000000 */
[----:B---3--:R-:W-:Y:S02]  /*0f20*/  IABS R23, R11 ;  /* 0x0000000b00177213 */ /* 0x008fe40000000000 */
[----:B------:R-:W3:Y:S01]  /*0f30*/  I2F.RP R20, R12 ;  /* 0x0000000c00147306 */ /* 0x000ee20000209400 */
[----:B------:R-:W-:-:S07]  /*0f40*/  IABS R24, UR16 ;  /* 0x0000001000187c13 */ /* 0x000fce0008000000 */
[----:B---3--:R-:W1:Y:S02]  /*0f50*/  MUFU.RCP R20, R20 ;  /* 0x0000001400147308 */ /* 0x008e640000001000 */
[----:B-12---:R-:W-:-:S06]  /*0f60*/  IADD3 R16, PT, PT, R20, 0xffffffe, RZ ;  /* 0x0ffffffe14107810 */ /* 0x006fcc0007ffe0ff */
        /* <DEDUP_REMOVED lines=10> */
[----:B------:R-:W-:-:S03]  /*1010*/  @!P6 VIADD R16, R16, 0x1 ;  /* 0x000000011010e836 */ /* 0x000fc60000000000 */
[----:B------:R-:W-:Y:S02]  /*1020*/  ISETP.GE.U32.AND P5, PT, R17, R12, PT ;  /* 0x0000000c1100720c */ /* 0x000fe40003fa6070 */
[----:B------:R-:W-:-:S04]  /*1030*/  LOP3.LUT R12, R11, UR16, RZ, 0x3c, !PT ;  /* 0x000000100b0c7c12 */ /* 0x000fc8000f8e3cff */
[----:B------:R-:W-:-:S07]  /*1040*/  ISETP.GE.AND P6, PT, R12, RZ, PT ;  /* 0x000000ff0c00720c */ /* 0x000fce0003fc6270 */
[----:B------:R-:W-:Y:S02]  /*1050*/  @P5 IADD3 R16, PT, PT, R16, 0x1, RZ ;  /* 0x0000000110105810 */ /* 0x000fe40007ffe0ff */
[----:B------:R-:W-:-:S04]  /*1060*/  ISETP.NE.AND P5, PT, RZ, UR16, PT ;  /* 0x00000010ff007c0c */ /* 0x000fc8000bfa5270 */
[----:B------:R-:W-:-:S09]  /*1070*/  @!P6 IMAD.MOV R16, RZ, RZ, -R16 ;  /* 0x000000ffff10e224 */ /* 0x000fd200078e0a10 */
        /* <DEDUP_REMOVED lines=13> */
.L_x_9:
[----:B------:R-:W-:Y:S05]  /*1150*/  BSYNC.RECONVERGENT B0 ;  /* 0x0000000000007941 */ /* 0x000fea0003800200 */
.L_x_8:
[----:B------:R-:W-:Y:S04]  /*1160*/  BSSY.RECONVERGENT B0, `(.L_x_10) ;  /* 0x0000026000007945 */ /* 0x000fe80003800200 */
[----:B------:R-:W-:Y:S05]  /*1170*/  @P4 BRA `(.L_x_11) ;  /* 0x0000000000904947 */ /* 0x000fea0003800000 */
[----:B----4-:R-:W-:Y:S02]  /*1180*/  IABS R11, UR16 ;  /* 0x00000010000b7c13 */ /* 0x010fe40008000000 */
[----:B---3--:R-:W-:Y:S02]  /*1190*/  IABS R23, R13 ;  /* 0x0000000d00177213 */ /* 0x008fe40000000000 */
[----:B------:R-:W3:Y:S01]  /*11a0*/  I2F.RP R12, R11 ;  /* 0x0000000b000c7306 */ /* 0x000ee20000209400 */
[----:B------:R-:W-:-:S07]  /*11b0*/  IABS R22, UR16 ;  /* 0x0000001000167c13 */ /* 0x000fce0008000000 */
[----:B---3--:R-:W1:Y:S02]  /*11c0*/  MUFU.RCP R12, R12 ;  /* 0x0000000c000c7308 */ /* 0x008e640000001000 */
[----:B-12---:R-:W-:-:S06]  /*11d0*/  VIADD R16, R12, 0xffffffe ;  /* 0x0ffffffe0c107836 */ /* 0x006fcc0000000000 */
[----:B------:R1:W2:Y:S02]  /*11e0*/  F2I.FTZ.U32.TRUNC.NTZ R17, R16 ;  /* 0x0000001000117305 */ /* 0x0002a4000021f000 */
[----:B-1----:R-:W-:Y:S01]  /*11f0*/  IMAD.MOV.U32 R16, RZ, RZ, RZ ;  /* 0x000000ffff107224 */ /* 0x002fe200078e00ff */
[----:B--2---:R-:W-:-:S05]  /*1200*/  IADD3 R20, PT, PT, RZ, -R17, RZ ;  /* 0x80000011ff147210 */ /* 0x004fca0007ffe0ff */
[----:B------:R-:W-:-:S04]  /*1210*/  IMAD R25, R20, R11, RZ ;  /* 0x0000000b14197224 */ /* 0x000fc800078e02ff */
[----:B------:R-:W-:-:S04]  /*1220*/  IMAD.HI.U32 R20, R17, R25, R16 ;  /* 0x0000001911147227 */ /* 0x000fc800078e0010 */
[----:B------:R-:W-:Y:S02]  /*1230*/  IMAD.MOV R17, RZ, RZ, -R22 ;  /* 0x000000ffff117224 */ /* 0x000fe400078e0a16 */
[----:B------:R-:W-:-:S04]  /*1240*/  IMAD.HI.U32 R12, R20, R23, RZ ;  /* 0x00000017140c7227 */ /* 0x000fc800078e00ff */
[----:B------:R-:W-:-:S05]  /*1250*/  IMAD R16, R12, R17, R23 ;  /* 0x000000110c107224 */ /* 0x000fca00078e0217 */
[----:B------:R-:W-:-:S13]  /*1260*/  ISETP.GT.U32.AND P6, PT, R11, R16, PT ;  /* 0x000000100b00720c */ /* 0x000fda0003fc4070 */
[-C--:B------:R-:W-:Y:S01]  /*1270*/  @!P6 IADD3 R16, PT, PT, R16, -R11.reuse, RZ ;  /* 0x8000000b1010e210 */ /* 0x080fe20007ffe0ff */
[----:B------:R-:W-:Y:S01]  /*1280*/  @!P6 VIADD R12, R12, 0x1 ;  /* 0x000000010c0ce836 */ /* 0x000fe20000000000 */
[----:B------:R-:W-:Y:S02]  /*1290*/  ISETP.NE.AND P6, PT, RZ, UR16, PT ;  /* 0x00000010ff007c0c */ /* 0x000fe4000bfc5270 */
[----:B------:R-:W-:Y:S02]  /*12a0*/  ISETP.GE.U32.AND P5, PT, R16, R11, PT ;  /* 0x0000000b1000720c */ /* 0x000fe40003fa6070 */
[----:B------:R-:W-:-:S04]  /*12b0*/  LOP3.LUT R11, R13, UR16, RZ, 0x3c, !PT ;  /* 0x000000100d0b7c12 */ /* 0x000fc8000f8e3cff */
[----:B------:R-:W-:-:S07]  /*12c0*/  ISETP.GE.AND P4, PT, R11, RZ, PT ;  /* 0x000000ff0b00720c */ /* 0x000fce0003f86270 */
[----:B------:R-:W-:-:S06]  /*12d0*/  @P5 VIADD R12, R12, 0x1 ;  /* 0x000000010c0c5836 */ /* 0x000fcc0000000000 */
[----:B------:R-:W-:Y:S02]  /*12e0*/  @!P4 IADD3 R12, PT, PT, -R12, RZ, RZ ;  /* 0x000000ff0c0cc210 */ /* 0x000fe40007ffe1ff */
[----:B------:R-:W-:-:S05]  /*12f0*/  @!P6 LOP3.LUT R12, RZ, UR16, RZ, 0x33, !PT ;  /* 0x00000010ff0cec12 */ /* 0x000fca000f8e33ff */
[--C-:B------:R-:W-:Y:S02]  /*1300*/  IMAD.MOV R16, RZ, RZ, -R12.reuse ;  /* 0x000000ffff107224 */ /* 0x100fe400078e0a0c */
[----:B------:R-:W-:Y:S02]  /*1310*/  IMAD.IADD R12, R8, 0x1, R12 ;  /* 0x00000001080c7824 */ /* 0x000fe400078e020c */
[----:B------:R-:W-:-:S05]  /*1320*/  IMAD R11, R16, UR16, R13 ;  /* 0x00000010100b7c24 */ /* 0x000fca000f8e020d */
[----:B------:R-:W-:-:S05]  /*1330*/  IADD3 R11, PT, PT, R11, UR5, RZ ;  /* 0x000000050b0b7c10 */ /* 0x000fca000fffe0ff */
        /* <DEDUP_REMOVED lines=8> */
.L_x_11:
[----:B------:R-:W-:Y:S05]  /*13c0*/  BSYNC.RECONVERGENT B0 ;  /* 0x0000000000007941 */ /* 0x000fea0003800200 */
.L_x_10:
[----:B------:R-:W-:Y:S04]  /*13d0*/  BSSY.RECONVERGENT B0, `(.L_x_12) ;  /* 0x0000026000007945 */ /* 0x000fe80003800200 */
[----:B------:R-:W-:Y:S05]  /*13e0*/  @P1 BRA `(.L_x_13) ;  /* 0x0000000000901947 */ /* 0x000fea0003800000 */
[----:B----4-:R-:W-:Y:S02]  /*13f0*/  IABS R11, UR16 ;  /* 0x00000010000b7c13 */ /* 0x010fe40008000000 */
[----:B------:R-:W-:Y:S02]  /*1400*/  IABS R17, R19 ;  /* 0x0000001300117213 */ /* 0x000fe40000000000 */
[----:B0123--:R-:W0:Y:S01]  /*1410*/  I2F.RP R16, R11 ;  /* 0x0000000b00107306 */ /* 0x00fe220000209400 */
[----:B------:R-:W-:-:S07]  /*1420*/  IABS R22, UR16 ;  /* 0x0000001000167c13 */ /* 0x000fce0008000000 */
[----:B0-----:R-:W0:Y:S02]  /*1430*/  MUFU.RCP R16, R16 ;  /* 0x0000001000107308 */ /* 0x001e240000001000 */
[----:B0-----:R-:W-:Y:S02]  /*1440*/  VIADD R12, R16, 0xffffffe ;  /* 0x0ffffffe100c7836 */ /* 0x001fe40000000000 */
[----:B------:R-:W-:-:S04]  /*1450*/  IMAD.MOV R16, RZ, RZ, -R22 ;  /* 0x000000ffff107224 */ /* 0x000fc800078e0a16 */
[----:B------:R0:W1:Y:S02]  /*1460*/  F2I.FTZ.U32.TRUNC.NTZ R13, R12 ;  /* 0x0000000c000d7305 */ /* 0x000064000021f000 */
[----:B0-----:R-:W-:Y:S02]  /*1470*/  HFMA2 R12, -RZ, RZ, 0, 0 ;  /* 0x00000000ff0c7431 */ /* 0x001fe400000001ff */
[----:B-1----:R-:W-:-:S04]  /*1480*/  IMAD.MOV R20, RZ, RZ, -R13 ;  /* 0x000000ffff147224 */ /* 0x002fc800078e0a0d */
[----:B------:R-:W-:-:S04]  /*1490*/  IMAD R23, R20, R11, RZ ;  /* 0x0000000b14177224 */ /* 0x000fc800078e02ff */
[----:B------:R-:W-:-:S06]  /*14a0*/  IMAD.HI.U32 R20, R13, R23, R12 ;  /* 0x000000170d147227 */ /* 0x000fcc00078e000c */
        /* <DEDUP_REMOVED lines=17> */
[----:B------:R-:W-:-:S06]  /*15c0*/  IMAD.WIDE R12, R11, 0x4, R14 ;  /* 0x000000040b0c7825 */ /* 0x000fcc00078e020e */
[----:B------:R-:W2:Y:S01]  /*15d0*/  LDG.E R12, desc[UR12][R12.64] ;  /* 0x0000000c0c0c7981 */ /* 0x000ea2000c1e1900 */
[----:B------:R-:W0:Y:S01]  /*15e0*/  S2UR UR9, SR_CgaCtaId ;  /* 0x00000000000979c3 */ /* 0x000e220000008800 */
[----:B------:R-:W-:Y:S02]  /*15f0*/  UMOV UR8, 0x400 ;  /* 0x0000040000087882 */ /* 0x000fe40000000000 */
[----:B0-----:R-:W-:-:S06]  /*1600*/  ULEA UR8, UR9, UR8, 0x18 ;  /* 0x0000000809087291 */ /* 0x001fcc000f8ec0ff */
[----:B------:R-:W-:-:S05]  /*1610*/  LEA R19, R19, UR8, 0x2 ;  /* 0x0000000813137c11 */ /* 0x000fca000f8e10ff */
[----:B--2---:R0:W-:Y:S02]  /*1620*/  STS [R19], R12 ;  /* 0x0000000c13007388 */ /* 0x0041e40000000800 */
.L_x_13:
[----:B------:R-:W-:Y:S05]  /*1630*/  BSYNC.RECONVERGENT B0 ;  /* 0x0000000000007941 */ /* 0x000fea0003800200 */
.L_x_12:
[----:B------:R-:W-:Y:S04]  /*1640*/  BSSY.RECONVERGENT B0, `(.L_x_14) ;  /* 0x0000026000007945 */ /* 0x000fe80003800200 */
[----:B------:R-:W-:Y:S05]  /*1650*/  @P2 BRA `(.L_x_15) ;  /* 0x0000000000902947 */ /* 0x000fea0003800000 */
[----:B----4-:R-:W-:Y:S02]  /*1660*/  IABS R11, UR16 ;  /* 0x00000010000b7c13 */ /* 0x010fe40008000000 */
[----:B------:R-:W-:Y:S02]  /*1670*/  IABS R17, R21 ;  /* 0x0000001500117213 */ /* 0x000fe40000000000 */
[----:B0123--:R-:W0:Y:S01]  /*1680*/  I2F.RP R16, R11 ;  /* 0x0000000b00107306 */ /* 0x00fe220000209400 */
[----:B------:R-:W-:-:S07]  /*1690*/  IABS R22, UR16 ;  /* 0x0000001000167c13 */ /* 0x000fce0008000000 */
[----:B0-----:R-:W0:Y:S02]  /*16a0*/  MUFU.RCP R16, R16 ;  /* 0x0000001000107308 */ /* 0x001e240000001000 */
[----:B0-----:R-:W-:Y:S02]  /*16b0*/  IADD3 R12, PT, PT, R16, 0xffffffe, RZ ;  /* 0x0ffffffe100c7810 */ /* 0x001fe40007ffe0ff */
[----:B------:R-:W-:-:S04]  /*16c0*/  IADD3 R16, PT, PT, RZ, -R22, RZ ;  /* 0x80000016ff107210 */ /* 0x000fc80007ffe0ff */
[----:B------:R0:W1:Y:S02]  /*16d0*/  F2I.FTZ.U32.TRUNC.NTZ R13, R12 ;  /* 0x0000000c000d7305 */ /* 0x000064000021f000 */
[----:B0-----:R-:W-:Y:S02]  /*16e0*/  IMAD.MOV.U32 R12, RZ, RZ, RZ ;  /* 0x000000ffff0c7224 */ /* 0x001fe400078e00ff */
[----:B-1----:R-:W-:-:S04]  /*16f0*/  IMAD.MOV R20, RZ, RZ, -R13 ;  /* 0x000000ffff147224 */ /* 0x002fc800078e0a0d */
[----:B------:R-:W-:-:S04]  /*1700*/  IMAD R19, R20, R11, RZ ;  /* 0x0000000b14137224 */ /* 0x000fc800078e02ff */
[----:B------:R-:W-:-:S06]  /*1710*/  IMAD.HI.U32 R20, R13, R19, R12 ;  /* 0x000000130d147227 */ /* 0x000fcc00078e000c */
        /* <DEDUP_REMOVED lines=24> */
.L_x_15:
[----:B------:R-:W-:Y:S05]  /*18a0*/  BSYNC.RECONVERGENT B0 ;  /* 0x0000000000007941 */ /* 0x000fea0003800200 */
.L_x_14:
        /* <DEDUP_REMOVED lines=10> */
[----:B0-----:R-:W-:Y:S01]  /*1950*/  IMAD.MOV.U32 R12, RZ, RZ, RZ ;  /* 0x000000ffff0c7224 */ /* 0x001fe200078e00ff */
[----:B-1----:R-:W-:-:S05]  /*1960*/  IADD3 R20, PT, PT, RZ, -R13, RZ ;  /* 0x8000000dff147210 */ /* 0x002fca0007ffe0ff */
[----:B------:R-:W-:-:S04]  /*1970*/  IMAD R19, R20, R11, RZ ;  /* 0x0000000b14137224 */ /* 0x000fc800078e02ff */
[----:B------:R-:W-:-:S06]  /*1980*/  IMAD.HI.U32 R20, R13, R19, R12 ;  /* 0x000000130d147227 */ /* 0x000fcc00078e000c */
        /* <DEDUP_REMOVED lines=24> */
.L_x_17:
[----:B------:R-:W-:Y:S05]  /*1b10*/  BSYNC.RECONVERGENT B0 ;  /* 0x0000000000007941 */ /* 0x000fea0003800200 */
.L_x_16:
[----:B------:R-:W-:Y:S05]  /*1b20*/  @P0 BRA `(.L_x_18) ;  /* 0xffffffe800d00947 */ /* 0x000fea000383ffff */
.L_x_1:
[----:B------:R-:W-:-:S13]  /*1b30*/  ISETP.NE.AND P0, PT, R10, RZ, PT ;  /* 0x000000ff0a00720c */ /* 0x000fda0003f05270 */
[----:B------:R-:W-:Y:S05]  /*1b40*/  @!P0 BRA `(.L_x_0) ;  /* 0x0000001000e88947 */ /* 0x000fea0003800000 */
[----:B------:R-:W-:Y:S02]  /*1b50*/  ISETP.GE.U32.AND P0, PT, R10, 0x4, PT ;  /* 0x000000040a00780c */ /* 0x000fe40003f06070 */
[----:B------:R-:W-:-:S11]  /*1b60*/  LOP3.LUT R6, R6, 0x3, RZ, 0xc0, !PT ;  /* 0x0000000306067812 */ /* 0x000fd600078ec0ff */
[----:B------:R-:W-:Y:S05]  /*1b70*/  @!P0 BRA `(.L_x_19) ;  /* 0x0000000800b48947 */ /* 0x000fea0003800000 */
[C---:B------:R-:W-:Y:S01]  /*1b80*/  IMAD R17, R0.reuse, R9, R7 ;  /* 0x0000000900117224 */ /* 0x040fe200078e0207 */
[----:B------:R-:W-:Y:S03]  /*1b90*/  BSSY.RECONVERGENT B0, `(.L_x_20) ;  /* 0x000002f000007945 */ /* 0x000fe60003800200 */
[----:B0-----:R-:W-:Y:S01]  /*1ba0*/  IMAD.IADD R15, R0, 0x1, R17 ;  /* 0x00000001000f7824 */ /* 0x001fe200078e0211 */
[----:B------:R-:W-:-:S03]  /*1bb0*/  ISETP.GT.AND P3, PT, R17, UR7, PT ;  /* 0x0000000711007c0c */ /* 0x000fc6000bf64270 */
[----:B------:R-:W-:Y:S01]  /*1bc0*/  IMAD.IADD R13, R0, 0x1, R15 ;  /* 0x00000001000d7824 */ /* 0x000fe200078e020f */
[----:B------:R-:W-:-:S04]  /*1bd0*/  ISETP.GT.AND P2, PT, R15, UR7, PT ;  /* 0x000000070f007c0c */ /* 0x000fc8000bf44270 */
[----:B------:R-:W-:Y:S02]  /*1be0*/  IADD3 R12, PT, PT, R0, R13, RZ ;  /* 0x0000000d000c7210 */ /* 0x000fe40007ffe0ff */
[----:B------:R-:W-:Y:S02]  /*1bf0*/  ISETP.GT.AND P1, PT, R13, UR7, PT ;  /* 0x000000070d007c0c */ /* 0x000fe4000bf24270 */
[----:B------:R-:W-:Y:S01]  /*1c00*/  ISETP.GT.AND P0, PT, R12, UR7, PT ;  /* 0x000000070c007c0c */ /* 0x000fe2000bf04270 */
[----:B------:R-:W-:-:S12]  /*1c10*/  @P3 BRA `(.L_x_21) ;  /* 0x0000000000983947 */ /* 0x000fd80003800000 */
[----:B------:R-:W-:Y:S02]  /*1c20*/  IABS R14, UR16 ;  /* 0x00000010000e7c13 */ /* 0x000fe40008000000 */
[----:B------:R-:W-:Y:S02]  /*1c30*/  IABS R19, R17 ;  /* 0x0000001100137213 */ /* 0x000fe40000000000 */
[----:B-1234-:R-:W0:Y:S01]  /*1c40*/  I2F.RP R16, R14 ;  /* 0x0000000e00107306 */ /* 0x01ee220000209400 */
[----:B------:R-:W-:-:S07]  /*1c50*/  IABS R20, UR16 ;  /* 0x0000001000147c13 */ /* 0x000fce0008000000 */
[----:B0-----:R-:W0:Y:S02]  /*1c60*/  MUFU.RCP R16, R16 ;  /* 0x0000001000107308 */ /* 0x001e240000001000 */
[----:B0-----:R-:W-:-:S06]  /*1c70*/  VIADD R10, R16, 0xffffffe ;  /* 0x0ffffffe100a7836 */ /* 0x001fcc0000000000 */
[----:B------:R0:W1:Y:S02]  /*1c80*/  F2I.FTZ.U32.TRUNC.NTZ R11, R10 ;  /* 0x0000000a000b7305 */ /* 0x000064000021f000 */
[----:B0-----:R-:W-:Y:S01]  /*1c90*/  MOV R10, RZ ;  /* 0x000000ff000a7202 */ /* 0x001fe20000000f00 */
[----:B-1----:R-:W-:-:S04]  /*1ca0*/  IMAD.MOV R21, RZ, RZ, -R11 ;  /* 0x000000ffff157224 */ /* 0x002fc800078e0a0b */
        /* <DEDUP_REMOVED lines=12> */
[----:B------:R-:W-:-:S04]  /*1d70*/  @P3 VIADD R10, R10, 0x1 ;  /* 0x000000010a0a3836 */ /* 0x000fc80000000000 */
[----:B------:R-:W-:Y:S02]  /*1d80*/  IMAD.MOV.U32 R19, RZ, RZ, R10 ;  /* 0x000000ffff137224 */ /* 0x000fe400078e000a */
[----:B------:R-:W0:Y:S03]  /*1d90*/  LDC.64 R10, c[0x0][0x380] ;  /* 0x0000e000ff0a7b82 */ /* 0x000e260000000a00 */
        /* <DEDUP_REMOVED lines=14> */
.L_x_21:
[----:B------:R-:W-:Y:S05]  /*1e80*/  BSYNC.RECONVERGENT B0 ;  /* 0x0000000000007941 */ /* 0x000fea0003800200 */
.L_x_20:
[----:B------:R-:W-:Y:S04]  /*1e90*/  BSSY.RECONVERGENT B0, `(.L_x_22) ;  /* 0x0000028000007945 */ /* 0x000fe80003800200 */
[----:B------:R-:W-:Y:S05]  /*1ea0*/  @P2 BRA `(.L_x_23) ;  /* 0x0000000000982947 */ /* 0x000fea0003800000 */
[----:B------:R-:W-:Y:S02]  /*1eb0*/  IABS R14, UR16 ;  /* 0x00000010000e7c13 */ /* 0x000fe40008000000 */
[----:B0-----:R-:W-:Y:S02]  /*1ec0*/  IABS R17, R15 ;  /* 0x0000000f00117213 */ /* 0x001fe40000000000 */
[----:B-1234-:R-:W0:Y:S01]  /*1ed0*/  I2F.RP R16, R14 ;  /* 0x0000000e00107306 */ /* 0x01ee220000209400 */
[----:B------:R-:W-:-:S07]  /*1ee0*/  IABS R20, UR16 ;  /* 0x0000001000147c13 */ /* 0x000fce0008000000 */
[----:B0-----:R-:W0:Y:S02]  /*1ef0*/  MUFU.RCP R16, R16 ;  /* 0x0000001000107308 */ /* 0x001e240000001000 */
[----:B0-----:R-:W-:-:S06]  /*1f00*/  VIADD R10, R16, 0xffffffe ;  /* 0x0ffffffe100a7836 */ /* 0x001fcc0000000000 */
[----:B------:R0:W1:Y:S02]  /*1f10*/  F2I.FTZ.U32.TRUNC.NTZ R11, R10 ;  /* 0x0000000a000b7305 */ /* 0x000064000021f000 */
[----:B0-----:R-:W-:Y:S02]  /*1f20*/  HFMA2 R10, -RZ, RZ, 0, 0 ;  /* 0x00000000ff0a7431 */ /* 0x001fe400000001ff */
        /* <DEDUP_REMOVED lines=30> */
.L_x_23:
[----:B------:R-:W-:Y:S05]  /*2110*/  BSYNC.RECONVERGENT B0 ;  /* 0x0000000000007941 */ /* 0x000fea0003800200 */
.L_x_22:
        /* <DEDUP_REMOVED lines=9> */
[----:B0-----:R-:W-:Y:S01]  /*21b0*/  IMAD.MOV.U32 R10, RZ, RZ, RZ ;  /* 0x000000ffff0a7224 */ /* 0x001fe200078e00ff */
[----:B-1----:R-:W-:-:S05]  /*21c0*/  IADD3 R17, PT, PT, RZ, -R11, RZ ;  /* 0x8000000bff117210 */ /* 0x002fca0007ffe0ff */
[----:B------:R-:W-:-:S04]  /*21d0*/  IMAD R17, R17, R14, RZ ;  /* 0x0000000e11117224 */ /* 0x000fc800078e02ff */
[----:B------:R-:W-:Y:S01]  /*21e0*/  IMAD.HI.U32 R18, R11, R17, R10 ;  /* 0x000000110b127227 */ /* 0x000fe200078e000a */
[----:B------:R-:W-:-:S05]  /*21f0*/  IADD3 R11, PT, PT, RZ, -R19, RZ ;  /* 0x80000013ff0b7210 */ /* 0x000fca0007ffe0ff */
        /* <DEDUP_REMOVED lines=9> */
[----:B------:R-:W-:-:S05]  /*2290*/  @P1 VIADD R10, R10, 0x1 ;  /* 0x000000010a0a1836 */ /* 0x000fca0000000000 */
[----:B------:R-:W-:Y:S02]  /*22a0*/  MOV R15, R10 ;  /* 0x0000000a000f7202 */ /* 0x000fe40000000f00 */
[----:B------:R-:W0:Y:S03]  /*22b0*/  LDC.64 R10, c[0x0][0x380] ;  /* 0x0000e000ff0a7b82 */ /* 0x000e260000000a00 */
[----:B------:R-:W-:Y:S01]  /*22c0*/  @!P3 IMAD.MOV R15, RZ, RZ, -R15 ;  /* 0x000000ffff0fb224 */ /* 0x000fe200078e0a0f */
[----:B------:R-:W-:-:S04]  /*22d0*/  @!P2 LOP3.LUT R15, RZ, UR16, RZ, 0x33, !PT ;  /* 0x00000010ff0fac12 */ /* 0x000fc8000f8e33ff */
[----:B------:R-:W-:Y:S01]  /*22e0*/  IADD3 R14, PT, PT, -R15, RZ, RZ ;  /* 0x000000ff0f0e7210 */ /* 0x000fe20007ffe1ff */
[----:B------:R-:W-:-:S04]  /*22f0*/  IMAD.IADD R15, R8, 0x1, R15 ;  /* 0x00000001080f7824 */ /* 0x000fc800078e020f */
        /* <DEDUP_REMOVED lines=10> */
.L_x_25:
[----:B------:R-:W-:Y:S05]  /*23a0*/  BSYNC.RECONVERGENT B0 ;  /* 0x0000000000007941 */ /* 0x000fea0003800200 */
.L_x_24:
[----:B------:R-:W-:Y:S04]  /*23b0*/  BSSY.RECONVERGENT B0, `(.L_x_26) ;  /* 0x0000028000007945 */ /* 0x000fe80003800200 */
[----:B------:R-:W-:Y:S05]  /*23c0*/  @P0 BRA `(.L_x_27) ;  /* 0x0000000000980947 */ /* 0x000fea0003800000 */
[----:B------:R-:W-:Y:S02]  /*23d0*/  IABS R14, UR16 ;  /* 0x00000010000e7c13 */ /* 0x000fe40008000000 */
[----:B0-----:R-:W-:Y:S02]  /*23e0*/  IABS R13, R12 ;  /* 0x0000000c000d7213 */ /* 0x001fe40000000000 */
[----:B------:R-:W0:Y:S01]  /*23f0*/  I2F.RP R15, R14 ;  /* 0x0000000e000f7306 */ /* 0x000e220000209400 */
[----:B------:R-:W-:-:S07]  /*2400*/  IABS R18, UR16 ;  /* 0x0000001000127c13 */ /* 0x000fce0008000000 */
[----:B0-----:R-:W0:Y:S02]  /*2410*/  MUFU.RCP R15, R15 ;  /* 0x0000000f000f7308 */ /* 0x001e240000001000 */
[----:B0-----:R-:W-:-:S06]  /*2420*/  VIADD R10, R15, 0xffffffe ;  /* 0x0ffffffe0f0a7836 */ /* 0x001fcc0000000000 */
[----:B----4-:R0:W4:Y:S02]  /*2430*/  F2I.FTZ.U32.TRUNC.NTZ R11, R10 ;  /* 0x0000000a000b7305 */ /* 0x010124000021f000 */
[----:B0-----:R-:W-:Y:S01]  /*2440*/  IMAD.MOV.U32 R10, RZ, RZ, RZ ;  /* 0x000000ffff0a7224 */ /* 0x001fe200078e00ff */
[----:B----4-:R-:W-:-:S05]  /*2450*/  IADD3 R17, PT, PT, RZ, -R11, RZ ;  /* 0x8000000bff117210 */ /* 0x010fca0007ffe0ff */
[----:B------:R-:W-:-:S04]  /*2460*/  IMAD R17, R17, R14, RZ ;  /* 0x0000000e11117224 */ /* 0x000fc800078e02ff */
[----:B-123--:R-:W-:Y:S01]  /*2470*/  IMAD.HI.U32 R16, R11, R17, R10 ;  /* 0x000000110b107227 */ /* 0x00efe200078e000a */
        /* <DEDUP_REMOVED lines=27> */
.L_x_27:
[----:B------:R-:W-:Y:S05]  /*2630*/  BSYNC.RECONVERGENT B0 ;  /* 0x0000000000007941 */ /* 0x000fea0003800200 */
.L_x_26:
[----:B------:R-:W-:-:S07]  /*2640*/  VIADD R9, R9, 0x4 ;  /* 0x0000000409097836 */ /* 0x000fce0000000000 */
.L_x_19:
[----:B------:R-:W-:-:S13]  /*2650*/  ISETP.NE.AND P0, PT, R6, RZ, PT ;  /* 0x000000ff0600720c */ /* 0x000fda0003f05270 */
[----:B------:R-:W-:Y:S05]  /*2660*/  @!P0 BRA `(.L_x_0) ;  /* 0x0000000800208947 */ /* 0x000fea0003800000 */
[----:B------:R-:W-:-:S13]  /*2670*/  ISETP.NE.AND P0, PT, R6, 0x1, PT ;  /* 0x000000010600780c */ /* 0x000fda0003f05270 */
[----:B------:R-:W-:Y:S05]  /*2680*/  @!P0 BRA `(.L_x_28) ;  /* 0x00000004005c8947 */ /* 0x000fea0003800000 */
[C---:B0-----:R-:W-:Y:S01]  /*2690*/  IMAD R13, R0.reuse, R9, R7 ;  /* 0x00000009000d7224 */ /* 0x041fe200078e0207 */
[----:B------:R-:W-:Y:S04]  /*26a0*/  BSSY.RECONVERGENT B0, `(.L_x_29) ;  /* 0x000002b000007945 */ /* 0x000fe80003800200 */
[----:B------:R-:W-:Y:S02]  /*26b0*/  ISETP.GT.AND P0, PT, R13, UR7, PT ;  /* 0x000000070d007c0c */ /* 0x000fe4000bf04270 */
[----:B------:R-:W-:-:S04]  /*26c0*/  IADD3 R6, PT, PT, R0, R13, RZ ;  /* 0x0000000d00067210 */ /* 0x000fc80007ffe0ff */
[----:B------:R-:W-:-:S07]  /*26d0*/  ISETP.GT.AND P3, PT, R6, UR7, PT ;  /* 0x0000000706007c0c */ /* 0x000fce000bf64270 */
[----:B------:R-:W-:Y:S06]  /*26e0*/  @P0 BRA `(.L_x_30) ;  /* 0x0000000000980947 */ /* 0x000fec0003800000 */
[----:B------:R-:W-:Y:S02]  /*26f0*/  IABS R12, UR16 ;  /* 0x00000010000c7c13 */ /* 0x000fe40008000000 */
[----:B------:R-:W-:Y:S02]  /*2700*/  IABS R15, R13 ;  /* 0x0000000d000f7213 */ /* 0x000fe40000000000 */
        /* <DEDUP_REMOVED lines=36> */
.L_x_30:
[----:B------:R-:W-:Y:S05]  /*2950*/  BSYNC.RECONVERGENT B0 ;  /* 0x0000000000007941 */ /* 0x000fea0003800200 */
.L_x_29:
        /* <DEDUP_REMOVED lines=40> */
.L_x_32:
[----:B------:R-:W-:Y:S05]  /*2be0*/  BSYNC.RECONVERGENT B0 ;  /* 0x0000000000007941 */ /* 0x000fea0003800200 */
.L_x_31:
[----:B------:R-:W-:-:S07]  /*2bf0*/  VIADD R9, R9, 0x2 ;  /* 0x0000000209097836 */ /* 0x000fce0000000000 */
.L_x_28:
[----:B------:R-:W-:-:S04]  /*2c00*/  LOP3.LUT R4, R4, 0x1, RZ, 0xc0, !PT ;  /* 0x0000000104047812 */ /* 0x000fc800078ec0ff */
[----:B------:R-:W-:-:S13]  /*2c10*/  ISETP.NE.U32.AND P0, PT, R4, 0x1, PT ;  /* 0x000000010400780c */ /* 0x000fda0003f05070 */
[----:B------:R-:W-:Y:S05]  /*2c20*/  @P0 BRA `(.L_x_0) ;  /* 0x0000000000b00947 */ /* 0x000fea0003800000 */
[----:B0-----:R-:W-:Y:S01]  /*2c30*/  IABS R13, UR16 ;  /* 0x00000010000d7c13 */ /* 0x001fe20008000000 */
[----:B------:R-:W-:Y:S01]  /*2c40*/  IMAD R0, R0, R9, R7 ;  /* 0x0000000900007224 */ /* 0x000fe200078e0207 */
[----:B------:R-:W-:Y:S01]  /*2c50*/  IABS R9, UR16 ;  /* 0x0000001000097c13 */ /* 0x000fe20008000000 */
[----:B------:R-:W-:Y:S01]  /*2c60*/  BSSY.RECONVERGENT B0, `(.L_x_0) ;  /* 0x0000028000007945 */ /* 0x000fe20003800200 */
[----:B------:R-:W0:Y:S02]  /*2c70*/  I2F.RP R4, R13 ;  /* 0x0000000d00047306 */ /* 0x000e240000209400 */
[----:B------:R-:W-:-:S06]  /*2c80*/  IADD3 R9, PT, PT, RZ, -R9, RZ ;  /* 0x80000009ff097210 */ /* 0x000fcc0007ffe0ff */
[----:B0-----:R-:W0:Y:S02]  /*2c90*/  MUFU.RCP R4, R4 ;  /* 0x0000000400047308 */ /* 0x001e240000001000 */
[----:B0-----:R-:W-:-:S06]  /*2ca0*/  IADD3 R10, PT, PT, R4, 0xffffffe, RZ ;  /* 0x0ffffffe040a7810 */ /* 0x001fcc0007ffe0ff */
[----:B----4-:R0:W4:Y:S02]  /*2cb0*/  F2I.FTZ.U32.TRUNC.NTZ R11, R10 ;  /* 0x0000000a000b7305 */ /* 0x010124000021f000 */
[----:B0-----:R-:W-:Y:S02]  /*2cc0*/  IMAD.MOV.U32 R10, RZ, RZ, RZ ;  /* 0x000000ffff0a7224 */ /* 0x001fe400078e00ff */
[----:B----4-:R-:W-:-:S04]  /*2cd0*/  IMAD.MOV R6, RZ, RZ, -R11 ;  /* 0x000000ffff067224 */ /* 0x010fc800078e0a0b */
[----:B------:R-:W-:Y:S01]  /*2ce0*/  IMAD R7, R6, R13, RZ ;  /* 0x0000000d06077224 */ /* 0x000fe200078e02ff */
[----:B------:R-:W-:-:S03]  /*2cf0*/  IABS R6, R0 ;  /* 0x0000000000067213 */ /* 0x000fc60000000000 */
[----:B------:R-:W-:Y:S01]  /*2d00*/  IMAD.HI.U32 R4, R11, R7, R10 ;  /* 0x000000070b047227 */ /* 0x000fe200078e000a */
[----:B------:R-:W-:-:S03]  /*2d10*/  MOV R7, R6 ;  /* 0x0000000600077202 */ /* 0x000fc60000000f00 */
[----:B------:R-:W-:Y:S02]  /*2d20*/  IMAD.MOV.U32 R6, RZ, RZ, R9 ;  /* 0x000000ffff067224 */ /* 0x000fe400078e0009 */
        /* <DEDUP_REMOVED lines=9> */
[----:B------:R-:W-:Y:S02]  /*2dc0*/  @P0 IADD3 R4, PT, PT, R4, 0x1, RZ ;  /* 0x0000000104040810 */ /* 0x000fe40007ffe0ff */
[----:B------:R-:W-:-:S04]  /*2dd0*/  ISETP.GT.AND P0, PT, R0, UR7, PT ;  /* 0x0000000700007c0c */ /* 0x000fc8000bf04270 */
[----:B------:R-:W-:Y:S01]  /*2de0*/  @!P2 IMAD.MOV R4, RZ, RZ, -R4 ;  /* 0x000000ffff04a224 */ /* 0x000fe200078e0a04 */
[----:B------:R-:W-:-:S04]  /*2df0*/  @!P1 LOP3.LUT R4, RZ, UR16, RZ, 0x33, !PT ;  /* 0x00000010ff049c12 */ /* 0x000fc8000f8e33ff */
[----:B------:R-:W-:-:S05]  /*2e00*/  IADD3 R7, PT, PT, -R4, RZ, RZ ;  /* 0x000000ff04077210 */ /* 0x000fca0007ffe1ff */
[----:B------:R-:W-:Y:S02]  /*2e10*/  IMAD R6, R7, UR16, R0 ;  /* 0x0000001007067c24 */ /* 0x000fe4000f8e0200 */
[----:B------:R-:W-:-:S03]  /*2e20*/  IMAD.IADD R7, R8, 0x1, R4 ;  /* 0x0000000108077824 */ /* 0x000fc600078e0204 */
[----:B------:R-:W-:-:S05]  /*2e30*/  IADD3 R6, PT, PT, R6, UR5, RZ ;  /* 0x0000000506067c10 */ /* 0x000fca000fffe0ff */
[----:B------:R-:W-:Y:S01]  /*2e40*/  IMAD R9, R7, UR6, R6 ;  /* 0x0000000607097c24 */ /* 0x000fe2000f8e0206 */
[----:B------:R-:W-:Y:S06]  /*2e50*/  @P0 BRA `(.L_x_33) ;  /* 0x0000000000200947 */ /* 0x000fec0003800000 */
[----:B------:R-:W0:Y:S02]  /*2e60*/  LDC.64 R6, c[0x0][0x380] ;  /* 0x0000e000ff067b82 */ /* 0x000e240000000a00 */
[----:B0-----:R-:W-:-:S06]  /*2e70*/  IMAD.WIDE R6, R9, 0x4, R6 ;  /* 0x0000000409067825 */ /* 0x001fcc00078e0206 */
[----:B------:R-:W4:Y:S01]  /*2e80*/  LDG.E R6, desc[UR12][R6.64] ;  /* 0x0000000c06067981 */ /* 0x000f22000c1e1900 */
[----:B------:R-:W0:Y:S01]  /*2e90*/  S2UR UR8, SR_CgaCtaId ;  /* 0x00000000000879c3 */ /* 0x000e220000008800 */
[----:B------:R-:W-:Y:S02]  /*2ea0*/  UMOV UR4, 0x400 ;  /* 0x0000040000047882 */ /* 0x000fe40000000000 */
[----:B0-----:R-:W-:-:S06]  /*2eb0*/  ULEA UR4, UR8, UR4, 0x18 ;  /* 0x0000000408047291 */ /* 0x001fcc000f8ec0ff */
[----:B------:R-:W-:-:S05]  /*2ec0*/  LEA R9, R0, UR4, 0x2 ;  /* 0x0000000400097c11 */ /* 0x000fca000f8e10ff */
[----:B----4-:R0:W-:Y:S02]  /*2ed0*/  STS [R9], R6 ;  /* 0x0000000609007388 */ /* 0x0101e40000000800 */
.L_x_33:
[----:B------:R-:W-:Y:S05]  /*2ee0*/  BSYNC.RECONVERGENT B0 ;  /* 0x0000000000007941 */ /* 0x000fea0003800200 */
.L_x_0:
[----:B------:R-:W5:Y:S08]  /*2ef0*/  LDC R0, c[0x0][0x3a0] ;  /* 0x0000e800ff007b82 */ /* 0x000f700000000800 */
[----:B------:R-:W-:Y:S01]  /*2f00*/  BAR.SYNC.DEFER_BLOCKING 0x0 ;  /* 0x0000000000007b1d */ /* 0x000fe20000010000 */
[----:B-----5:R-:W-:-:S13]  /*2f10*/  ISETP.GE.AND P0, PT, R0, 0x1, PT ;  /* 0x000000010000780c */ /* 0x020fda0003f06270 */
[----:B------:R-:W-:Y:S05]  /*2f20*/  @!P0 EXIT ;  /* 0x000000000000894d */ /* 0x000fea0003800000 */
[----:B------:R-:W5:Y:S01]  /*2f30*/  LDCU UR14, c[0x0][0x398] ;  /* 0x00007300ff0e77ac */ /* 0x000f620008000800 */
[----:B0-----:R-:W-:Y:S01]  /*2f40*/  IMAD.U32 R6, RZ, RZ, UR5 ;  /* 0x00000005ff067e24 */ /* 0x001fe2000f8e00ff */
[----:B------:R-:W0:Y:S01]  /*2f50*/  LDCU.64 UR10, c[0x0][0x390] ;  /* 0x00007200ff0a77ac */ /* 0x000e220008000a00 */
[----:B------:R-:W1:Y:S01]  /*2f60*/  LDCU UR6, c[0x0][0x39c] ;  /* 0x00007380ff0677ac */ /* 0x000e620008000800 */
[----:B-----5:R-:W-:Y:S02]  /*2f70*/  ULEA.HI UR8, UR14, UR14, URZ, 0x1 ;  /* 0x0000000e0e087291 */ /* 0x020fe4000f8f08ff */
[----:B------:R-:W-:Y:S02]  /*2f80*/  UISETP.GE.AND UP0, UPT, UR14, 0x1, UPT ;  /* 0x000000010e00788c */ /* 0x000fe4000bf06270 */
[----:B------:R-:W-:Y:S02]  /*2f90*/  USHF.R.S32.HI UR8, URZ, 0x1, UR8 ;  /* 0x00000001ff087899 */ /* 0x000fe40008011408 */
[----:B0-----:R-:W-:-:S02]  /*2fa0*/  UIADD3 UR4, UPT, UPT, UR14, UR10, URZ ;  /* 0x0000000a0e047290 */ /* 0x001fc4000fffe0ff */
[----:B------:R-:W-:Y:S02]  /*2fb0*/  UIADD3 UR9, UPT, UPT, UR14, UR11, URZ ;  /* 0x0000000b0e097290 */ /* 0x000fe4000fffe0ff */
[----:B------:R-:W-:Y:S01]  /*2fc0*/  IADD3 R4, PT, PT, R5, UR8, RZ ;  /* 0x0000000805047c10 */ /* 0x000fe2000fffe0ff */
[----:B-1----:R-:W-:Y:S01]  /*2fd0*/  UIMAD UR10, UR4, UR6, URZ ;  /* 0x00000006040a72a4 */ /* 0x002fe2000f8e02ff */
[----:B------:R-:W-:Y:S01]  /*2fe0*/  IADD3 R5, PT, PT, R6, UR8, R3 ;  /* 0x0000000806057c10 */ /* 0x000fe2000fffe003 */
[----:B------:R-:W-:-:S04]  /*2ff0*/  UIMAD UR9, UR4, UR9, URZ ;  /* 0x00000009040972a4 */ /* 0x000fc8000f8e02ff */
[----:B------:R-:W-:Y:S01]  /*3000*/  IMAD R4, R4, UR4, R5 ;  /* 0x0000000404047c24 */ /* 0x000fe2000f8e0205 */
[----:B------:R-:W-:Y:S07]  /*3010*/  BRA.U !UP0, `(.L_x_34) ;  /* 0x0000001908fc7547 */ /* 0x000fee000b800000 */
[----:B------:R-:W-:-:S05]  /*3020*/  UMOV UR4, URZ ;  /* 0x000000ff00047c82 */ /* 0x000fca0008000000 */
.L_x_54:
[----:B------:R-:W-:Y:S01]  /*3030*/  CS2R R8, SRZ ;  /* 0x0000000000087805 */ /* 0x000fe2000001ff00 */
[----:B------:R-:W-:-:S06]  /*3040*/  UMOV UR5, URZ ;  /* 0x000000ff00057c82 */ /* 0x000fcc0008000000 */
.L_x_53:
[----:B------:R-:W0:Y:S01]  /*3050*/  LDCU.64 UR14, c[0x0][0x398] ;  /* 0x00007300ff0e77ac */ /* 0x000e220008000a00 */
[----:B------:R-:W-:Y:S01]  /*3060*/  UIADD3 UR6, UPT, UPT, UR5, -UR8, URZ ;  /* 0x8000000805067290 */ /* 0x000fe2000fffe0ff */
[----:B------:R-:W-:-:S03]  /*3070*/  UMOV UR17, 0x54442d18 ;  /* 0x54442d1800117882 */ /* 0x000fc60000000000 */
[----:B------:R-:W-:Y:S01]  /*3080*/  UISETP.NE.AND UP1, UPT, UR6, 0x1, UPT ;  /* 0x000000010600788c */ /* 0x000fe2000bf25270 */
[----:B0-----:R-:W-:-:S04]  /*3090*/  IMAD.U32 R5, RZ, RZ, UR15 ;  /* 0x0000000fff057e24 */ /* 0x001fc8000f8e00ff */
[----:B------:R-:W-:Y:S02]  /*30a0*/  IMAD R0, R5, UR4, R2 ;  /* 0x0000000405007c24 */ /* 0x000fe4000f8e0202 */
[----:B------:R-:W-:-:S03]  /*30b0*/  IMAD.MOV.U32 R5, RZ, RZ, 0x401921fb ;  /* 0x401921fbff057424 */ /* 0x000fc600078e00ff */
[----:B------:R-:W-:Y:S01]  /*30c0*/  IADD3 R0, PT, PT, R0, UR5, RZ ;  /* 0x0000000500007c10 */ /* 0x000fe2000fffe0ff */
[----:B------:R-:W-:-:S04]  /*30d0*/  UIADD3 UR5, UPT, UPT, UR5, 0x1, URZ ;  /* 0x0000000105057890 */ /* 0x000fc8000fffe0ff */
[----:B------:R-:W-:Y:S01]  /*30e0*/  IMAD R6, R0, UR16, R3 ;  /* 0x0000001000067c24 */ /* 0x000fe2000f8e0203 */
[----:B------:R-:W-:Y:S01]  /*30f0*/  UISETP.NE.AND UP0, UPT, UR5, UR14, UPT ;  /* 0x0000000e0500728c */ /* 0x000fe2000bf05270 */
[----:B------:R-:W-:Y:S10]  /*3100*/  BRA.U UP1, `(.L_x_35) ;  /* 0x0000000901c07547 */ /* 0x000ff4000b800000 */
[----:B------:R-:W0:Y:S01]  /*3110*/  LDCU UR18, c[0x0][0x398] ;  /* 0x00007300ff1277ac */ /* 0x000e220008000800 */
[----:B------:R-:W-:-:S05]  /*3120*/  UMOV UR6, URZ ;  /* 0x000000ff00067c82 */ /* 0x000fca0008000000 */
.L_x_44:
[----:B------:R-:W-:Y:S01]  /*3130*/  IADD3 R0, PT, PT, R6, UR6, RZ ;  /* 0x0000000606007c10 */ /* 0x000fe2000fffe0ff */
[----:B------:R-:W-:Y:S03]  /*3140*/  BSSY.RECONVERGENT B0, `(.L_x_36) ;  /* 0x00000a8000007945 */ /* 0x000fe60003800200 */
[----:B------:R-:W-:-:S13]  /*3150*/  ISETP.GT.AND P0, PT, R0, UR7, PT ;  /* 0x0000000700007c0c */ /* 0x000fda000bf04270 */
[----:B------:R-:W-:Y:S05]  /*3160*/  @P0 BRA `(.L_x_37) ;  /* 0x0000000800940947 */ /* 0x000fea0003800000 */
[----:B------:R-:W1:Y:S01]  /*3170*/  S2UR UR14, SR_CgaCtaId ;  /* 0x00000000000e79c3 */ /* 0x000e620000008800 */
[----:B------:R-:W-:Y:S01]  /*3180*/  UMOV UR11, 0x400 ;  /* 0x00000400000b7882 */ /* 0x000fe20000000000 */
[----:B------:R-:W-:Y:S01]  /*3190*/  IMAD.MOV.U32 R10, RZ, RZ, 0x3f800000 ;  /* 0x3f800000ff0a7424 */ /* 0x000fe200078e00ff */
[----:B-1----:R-:W-:-:S06]  /*31a0*/  ULEA UR11, UR14, UR11, 0x18 ;  /* 0x0000000b0e0b7291 */ /* 0x002fcc000f8ec0ff */
[----:B------:R-:W-:Y:S01]  /*31b0*/  LEA R0, R0, UR11, 0x2 ;  /* 0x0000000b00007c11 */ /* 0x000fe2000f8e10ff */
[----:B------:R-:W-:-:S04]  /*31c0*/  UIADD3 UR11, UPT, UPT, UR6, -UR8, URZ ;  /* 0x80000008060b7290 */ /* 0x000fc8000fffe0ff */
[----:B------:R-:W-:Y:S01]  /*31d0*/  UISETP.NE.AND UP1, UPT, UR11, 0x1, UPT ;  /* 0x000000010b00788c */ /* 0x000fe2000bf25270 */
[----:B------:R-:W1:Y:S08]  /*31e0*/  LDS R0, [R0] ;  /* 0x0000000000007984 */ /* 0x000e700000000800 */
[----:B------:R-:W-:Y:S05]  /*31f0*/  BRA.U !UP1, `(.L_x_38) ;  /* 0x0000000509107547 */ /* 0x000fea000b800000 */
[----:B------:R-:W-:-:S04]  /*3200*/  I2FP.F32.S32 R7, UR11 ;  /* 0x0000000b00077c45 */ /* 0x000fc80008201400 */
[----:B------:R-:W-:-:S13]  /*3210*/  FSETP.NAN.AND P0, PT, |R7|, |R7|, PT ;  /* 0x400000070700720b */ /* 0x000fda0003f08200 */
[----:B------:R-:W-:Y:S05]  /*3220*/  @P0 BRA `(.L_x_39) ;  /* 0x0000000400000947 */ /* 0x000fea0003800000 */
[C---:B------:R-:W-:Y:S01]  /*3230*/  FMUL R10, |R7|.reuse, 16777216 ;  /* 0x4b800000070a7820 */ /* 0x040fe20000400200 */
[----:B------:R-:W-:Y:S01]  /*3240*/  FSETP.GEU.AND P0, PT, |R7|, 1.175494350822287508e-38, PT ;  /* 0x008000000700780b */ /* 0x000fe20003f0e200 */
[----:B------:R-:W-:Y:S01]  /*3250*/  HFMA2 R17, -RZ, RZ, 0.771484375, 0.21533203125 ;  /* 0x3a2c32e4ff117431 */ /* 0x000fe200000001ff */
[----:B------:R-:W-:Y:S02]  /*3260*/  ISETP.NE.AND P3, PT, RZ, UR11, PT ;  /* 0x0000000bff007c0c */ /* 0x000fe4000bf65270 */
[----:B------:R-:W-:Y:S02]  /*3270*/  FSEL R10, R10, |R7|, !P0 ;  /* 0x400000070a0a7208 */ /* 0x000fe40004000000 */
[----:B------:R-:W-:Y:S02]  /*3280*/  FSEL R12, RZ, -24, P0 ;  /* 0xc1c00000ff0c7808 */ /* 0x000fe40000000000 */
[----:B----4-:R-:W-:-:S04]  /*3290*/  IADD3 R11, PT, PT, R10, -0x3f3504f3, RZ ;  /* 0xc0cafb0d0a0b7810 */ /* 0x010fc80007ffe0ff */
[----:B------:R-:W-:-:S05]  /*32a0*/  LOP3.LUT R11, R11, 0xff800000, RZ, 0xc0, !PT ;  /* 0xff8000000b0b7812 */ /* 0x000fca00078ec0ff */
[----:B------:R-:W-:Y:S01]  /*32b0*/  IMAD.IADD R10, R10, 0x1, -R11 ;  /* 0x000000010a0a7824 */ /* 0x000fe200078e0a0b */
[----:B------:R-:W-:-:S03]  /*32c0*/  I2FP.F32.S32 R11, R11 ;  /* 0x0000000b000b7245 */ /* 0x000fc60000201400 */
[C---:B------:R-:W-:Y:S01]  /*32d0*/  FADD R14, R10.reuse, 1 ;  /* 0x3f8000000a0e7421 */ /* 0x040fe20000000000 */
[----:B------:R-:W-:-:S04]  /*32e0*/  FADD R15, R10, -1 ;  /* 0xbf8000000a0f7421 */ /* 0x000fc80000000000 */
[----:B------:R-:W-:Y:S01]  /*32f0*/  FADD R13, R15, R15 ;  /* 0x0000000f0f0d7221 */ /* 0x000fe20000000000 */
[----:B------:R-:W4:Y:S03]  /*3300*/  MUFU.RCP R14, R14 ;  /* 0x0000000e000e7308 */ /* 0x000f260000001000 */
[----:B----4-:R-:W-:Y:S01]  /*3310*/  FMUL R10, R14, R13 ;  /* 0x0000000d0e0a7220 */ /* 0x010fe20000400000 */
[----:B------:R-:W-:-:S03]  /*3320*/  FFMA R13, R11, 1.1920928955078125e-07, R12 ;  /* 0x340000000b0d7823 */ /* 0x000fc6000000000c */
[----:B--23--:R-:W-:Y:S01]  /*3330*/  FADD R16, R15, -R10 ;  /* 0x8000000a0f107221 */ /* 0x00cfe20000000000 */
[CC--:B------:R-:W-:Y:S01]  /*3340*/  FMUL R12, R10.reuse, R10.reuse ;  /* 0x0000000a0a0c7220 */ /* 0x0c0fe20000400000 */
[----:B------:R-:W-:Y:S02]  /*3350*/  FFMA R11, R10, 1.4426950216293334961, R13 ;  /* 0x3fb8aa3b0a0b7823 */ /* 0x000fe4000000000d */
[----:B------:R-:W-:Y:S01]  /*3360*/  FADD R16, R16, R16 ;  /* 0x0000001010107221 */ /* 0x000fe20000000000 */
[C---:B------:R-:W-:Y:S01]  /*3370*/  FFMA R17, R12.reuse, R17, 0.0032181653659790754318 ;  /* 0x3b52e7db0c117423 */ /* 0x040fe20000000011 */
[----:B------:R-:W-:Y:S02]  /*3380*/  FADD R13, R13, -R11 ;  /* 0x8000000b0d0d7221 */ /* 0x000fe40000000000 */
[----:B------:R-:W-:Y:S01]  /*3390*/  FFMA R15, R15, -R10, R16 ;  /* 0x8000000a0f0f7223 */ /* 0x000fe20000000010 */
[----:B------:R-:W-:Y:S01]  /*33a0*/  FFMA R17, R12, R17, 0.018033718690276145935 ;  /* 0x3c93bb730c117423 */ /* 0x000fe20000000011 */
[----:B------:R-:W-:-:S02]  /*33b0*/  FFMA R16, R10, 1.4426950216293334961, R13 ;  /* 0x3fb8aa3b0a107823 */ /* 0x000fc4000000000d */
[----:B------:R-:W-:Y:S01]  /*33c0*/  FMUL R15, R14, R15 ;  /* 0x0000000f0e0f7220 */ /* 0x000fe20000400000 */
[----:B------:R-:W-:-:S03]  /*33d0*/  FFMA R17, R12, R17, 0.12022458761930465698 ;  /* 0x3df6384f0c117423 */ /* 0x000fc60000000011 */
[----:B------:R-:W-:Y:S01]  /*33e0*/  FFMA R13, R15, 1.4426950216293334961, R16 ;  /* 0x3fb8aa3b0f0d7823 */ /* 0x000fe20000000010 */
[----:B------:R-:W-:-:S03]  /*33f0*/  FMUL R17, R12, R17 ;  /* 0x000000110c117220 */ /* 0x000fc60000400000 */
[----:B------:R-:W-:Y:S01]  /*3400*/  FFMA R14, R10, 1.9251366722983220825e-08, R13 ;  /* 0x32a55e340a0e7823 */ /* 0x000fe2000000000d */
[----:B------:R-:W-:-:S04]  /*3410*/  FMUL R12, R17, 3 ;  /* 0x40400000110c7820 */ /* 0x000fc80000400000 */
[----:B------:R-:W-:Y:S01]  /*3420*/  FFMA R12, R15, R12, R14 ;  /* 0x0000000c0f0c7223 */ /* 0x000fe2000000000e */
[----:B------:R-:W-:-:S03]  /*3430*/  IMAD.MOV.U32 R15, RZ, RZ, 0x391fcb8e ;  /* 0x391fcb8eff0f7424 */ /* 0x000fc600078e00ff */
[----:B------:R-:W-:-:S04]  /*3440*/  FFMA R12, R10, R17, R12 ;  /* 0x000000110a0c7223 */ /* 0x000fc8000000000c */
[----:B------:R-:W-:-:S04]  /*3450*/  FADD R10, R11, R12 ;  /* 0x0000000c0b0a7221 */ /* 0x000fc80000000000 */
[----:B------:R-:W-:Y:S01]  /*3460*/  FMUL R13, R10, 2 ;  /* 0x400000000a0d7820 */ /* 0x000fe20000400000 */
[----:B------:R-:W-:-:S03]  /*3470*/  FADD R11, -R11, R10 ;  /* 0x0000000a0b0b7221 */ /* 0x000fc60000000100 */
[----:B------:R-:W2:Y:S01]  /*3480*/  FRND R14, R13 ;  /* 0x0000000d000e7307 */ /* 0x000ea20000201000 */
[----:B------:R-:W-:Y:S01]  /*3490*/  FADD R11, R12, -R11 ;  /* 0x8000000b0c0b7221 */ /* 0x000fe20000000000 */
[----:B------:R-:W-:Y:S01]  /*34a0*/  FFMA R10, R10, 2, -R13 ;  /* 0x400000000a0a7823 */ /* 0x000fe2000000080d */
[C---:B------:R-:W-:Y:S02]  /*34b0*/  FSETP.GT.AND P1, PT, |R13|.reuse, 152, PT ;  /* 0x431800000d00780b */ /* 0x040fe40003f24200 */
[----:B------:R-:W-:Y:S01]  /*34c0*/  FSETP.GEU.AND P2, PT, R13, RZ, PT ;  /* 0x000000ff0d00720b */ /* 0x000fe20003f4e000 */
[----:B------:R-:W-:Y:S02]  /*34d0*/  FFMA R11, R11, 2, R10 ;  /* 0x400000000b0b7823 */ /* 0x000fe4000000000a */
[----:B------:R-:W3:Y:S01]  /*34e0*/  F2I.NTZ R12, R13 ;  /* 0x0000000d000c7305 */ /* 0x000ee20000203100 */
[----:B--2---:R-:W-:Y:S01]  /*34f0*/  FADD R10, R13, -R14 ;  /* 0x8000000e0d0a7221 */ /* 0x004fe20000000000 */
[----:B------:R-:W-:-:S03]  /*3500*/  FSETP.GT.AND P0, PT, R14, RZ, PT ;  /* 0x000000ff0e00720b */ /* 0x000fc60003f04000 */
[----:B------:R-:W-:-:S04]  /*3510*/  FADD R10, R10, R11 ;  /* 0x0000000b0a0a7221 */ /* 0x000fc80000000000 */
[----:B------:R-:W-:-:S04]  /*3520*/  FFMA R11, R10, R15, 0.0013391353422775864601 ;  /* 0x3aaf85ed0a0b7423 */ /* 0x000fc8000000000f */
[----:B------:R-:W-:-:S04]  /*3530*/  FFMA R11, R10, R11, 0.0096188392490148544312 ;  /* 0x3c1d98560a0b7423 */ /* 0x000fc8000000000b */
[----:B------:R-:W-:-:S04]  /*3540*/  FFMA R11, R10, R11, 0.055503588169813156128 ;  /* 0x3d6357bb0a0b7423 */ /* 0x000fc8000000000b */
[C---:B------:R-:W-:Y:S01]  /*3550*/  FFMA R15, R10.reuse, R11, 0.24022644758224487305 ;  /* 0x3e75fdec0a0f7423 */ /* 0x040fe2000000000b */
[----:B------:R-:W-:Y:S02]  /*3560*/  SEL R11, RZ, 0x83000000, P0 ;  /* 0x83000000ff0b7807 */ /* 0x000fe40000000000 */
[----:B------:R-:W-:Y:S01]  /*3570*/  FSETP.NEU.AND P0, PT, |R7|, +INF , PT ;  /* 0x7f8000000700780b */ /* 0x000fe20003f0d200 */
[----:B------:R-:W-:Y:S01]  /*3580*/  FFMA R15, R10, R15, 0.69314718246459960938 ;  /* 0x3f3172180a0f7423 */ /* 0x000fe2000000000f */
[----:B---3--:R-:W-:Y:S01]  /*3590*/  LEA R12, R12, -R11, 0x17 ;  /* 0x8000000b0c0c7211 */ /* 0x008fe200078eb8ff */
[----:B------:R-:W-:Y:S02]  /*35a0*/  VIADD R11, R11, 0x7f000000 ;  /* 0x7f0000000b0b7836 */ /* 0x000fe40000000000 */
[----:B------:R-:W-:Y:S01]  /*35b0*/  FFMA R14, R10, R15, 1 ;  /* 0x3f8000000a0e7423 */ /* 0x000fe2000000000f */
[----:B------:R-:W-:-:S03]  /*35c0*/  FSEL R10, RZ, +INF , !P2 ;  /* 0x7f800000ff0a7808 */ /* 0x000fc60005000000 */
[----:B------:R-:W-:-:S04]  /*35d0*/  FMUL R11, R11, R14 ;  /* 0x0000000e0b0b7220 */ /* 0x000fc80000400000 */
[----:B------:R-:W-:Y:S01]  /*35e0*/  @!P1 FMUL R10, R12, R11 ;  /* 0x0000000b0c0a9220 */ /* 0x000fe20000400000 */
[----:B------:R-:W-:Y:S06]  /*35f0*/  @P0 BRA P3, `(.L_x_38) ;  /* 0x0000000000100947 */ /* 0x000fec0001800000 */
[----:B------:R-:W-:-:S05]  /*3600*/  FADD R7, R7, R7 ;  /* 0x0000000707077221 */ /* 0x000fca0000000000 */
[----:B------:R-:W-:Y:S01]  /*3610*/  LOP3.LUT R10, R7, 0x7fffffff, RZ, 0xc0, !PT ;  /* 0x7fffffff070a7812 */ /* 0x000fe200078ec0ff */
[----:B------:R-:W-:Y:S06]  /*3620*/  BRA `(.L_x_38) ;  /* 0x0000000000047947 */ /* 0x000fec0003800000 */
.L_x_39:
[----:B------:R-:W-:-:S07]  /*3630*/  FADD R10, R7, 2 ;  /* 0x40000000070a7421 */ /* 0x000fce0000000000 */
.L_x_38:
[----:B------:R-:W-:Y:S01]  /*3640*/  FADD R7, R10, 1 ;  /* 0x3f8000000a077421 */ /* 0x000fe20000000000 */
[----:B------:R-:W-:Y:S01]  /*3650*/  MOV R12, 0x652b82fe ;  /* 0x652b82fe000c7802 */ /* 0x000fe20000000f00 */
[----:B------:R-:W-:Y:S01]  /*3660*/  IMAD.MOV.U32 R13, RZ, RZ, 0x3ff71547 ;  /* 0x3ff71547ff0d7424 */ /* 0x000fe200078e00ff */
[----:B------:R-:W-:Y:S01]  /*3670*/  UMOV UR14, 0xfefa39ef ;  /* 0xfefa39ef000e7882 */ /* 0x000fe20000000000 */
[----:B----4-:R-:W4:Y:S01]  /*3680*/  F2F.F64.F32 R10, R7 ;  /* 0x00000007000a7310 */ /* 0x010f220000201800 */
[----:B------:R-:W-:Y:S01]  /*3690*/  UMOV UR15, 0x3fe62e42 ;  /* 0x3fe62e42000f7882 */ /* 0x000fe20000000000 */
[----:B------:R-:W-:-:S06]  /*36a0*/  MOV R18, 0x1 ;  /* 0x0000000100127802 */ /* 0x000fcc0000000f00 */
[----:B------:R-:W5:Y:S01]  /*36b0*/  MUFU.RCP64H R19, 6.283184051513671875 ;  /* 0x401921fb00137908 */ /* 0x000f620000001800 */
[----:B----4-:R-:W-:-:S08]  /*36c0*/  DMUL R10, R10, -0.5 ;  /* 0xbfe000000a0a7828 */ /* 0x010fd00000000000 */
[----:B------:R-:W-:Y:S02]  /*36d0*/  DFMA R12, R10, R12, 6.75539944105574400000e+15 ;  /* 0x433800000a0c742b */ /* 0x000fe4000000000c */
[----:B------:R-:W-:-:S06]  /*36e0*/  FSETP.GEU.AND P0, PT, |R11|, 4.1917929649353027344, PT ;  /* 0x4086232b0b00780b */ /* 0x000fcc0003f0e200 */
[----:B--23--:R-:W-:-:S08]  /*36f0*/  DADD R16, R12, -6.75539944105574400000e+15 ;  /* 0xc33800000c107429 */ /* 0x00cfd00000000000 */
[----:B------:R-:W-:Y:S01]  /*3700*/  DFMA R14, R16, -UR14, R10 ;  /* 0x8000000e100e7c2b */ /* 0x000fe2000800000a */
[----:B------:R-:W-:Y:S01]  /*3710*/  UMOV UR14, 0x3b39803f ;  /* 0x3b39803f000e7882 */ /* 0x000fe20000000000 */
[----:B------:R-:W-:-:S06]  /*3720*/  UMOV UR15, 0x3c7abc9e ;  /* 0x3c7abc9e000f7882 */ /* 0x000fcc0000000000 */
[----:B------:R-:W-:Y:S01]  /*3730*/  DFMA R16, R16, -UR14, R14 ;  /* 0x8000000e10107c2b */ /* 0x000fe2000800000e */
[----:B------:R-:W-:Y:S01]  /*3740*/  UMOV UR14, 0x69ce2bdf ;  /* 0x69ce2bdf000e7882 */ /* 0x000fe20000000000 */
[----:B------:R-:W-:Y:S01]  /*3750*/  MOV R14, 0xfca213ea ;  /* 0xfca213ea000e7802 */ /* 0x000fe20000000f00 */
[----:B------:R-:W-:Y:S01]  /*3760*/  IMAD.MOV.U32 R15, RZ, RZ, 0x3e928af3 ;  /* 0x3e928af3ff0f7424 */ /* 0x000fe200078e00ff */
[----:B------:R-:W-:-:S05]  /*3770*/  UMOV UR15, 0x3e5ade15 ;  /* 0x3e5ade15000f7882 */ /* 0x000fca0000000000 */
[----:B------:R-:W-:Y:S01]  /*3780*/  DFMA R14, R16, UR14, R14 ;  /* 0x0000000e100e7c2b */ /* 0x000fe2000800000e */
[----:B------:R-:W-:Y:S01]  /*3790*/  UMOV UR14, 0x62401315 ;  /* 0x62401315000e7882 */ /* 0x000fe20000000000 */
[----:B------:R-:W-:-:S06]  /*37a0*/  UMOV UR15, 0x3ec71dee ;  /* 0x3ec71dee000f7882 */ /* 0x000fcc0000000000 */
[----:B------:R-:W-:Y:S01]  /*37b0*/  DFMA R14, R16, R14, UR14 ;  /* 0x0000000e100e7e2b */ /* 0x000fe2000800000e */
        /* <DEDUP_REMOVED lines=16> */
[----:B------:R-:W-:Y:S01]  /*38c0*/  MOV R14, 0x54442d18 ;  /* 0x54442d18000e7802 */ /* 0x000fe20000000f00 */
[----:B------:R-:W-:Y:S01]  /*38d0*/  IMAD.MOV.U32 R15, RZ, RZ, 0x401921fb ;  /* 0x401921fbff0f7424 */ /* 0x000fe200078e00ff */
[----:B------:R-:W-:-:S04]  /*38e0*/  UMOV UR15, 0x3fc55555 ;  /* 0x3fc55555000f7882 */ /* 0x000fc80000000000 */
[----:B------:R-:W-:Y:S01]  /*38f0*/  DFMA R22, R16, R20, UR14 ;  /* 0x0000000e10167e2b */ /* 0x000fe20008000014 */
[----:B------:R-:W-:Y:S01]  /*3900*/  UMOV UR14, 0xb ;  /* 0x0000000b000e7882 */ /* 0x000fe20000000000 */
[----:B-----5:R-:W-:Y:S01]  /*3910*/  DFMA R20, R18, -R14, 1 ;  /* 0x3ff000001214742b */ /* 0x020fe2000000080e */
[----:B------:R-:W-:-:S05]  /*3920*/  UMOV UR15, 0x3fe00000 ;  /* 0x3fe00000000f7882 */ /* 0x000fca0000000000 */
[----:B------:R-:W-:Y:S02]  /*3930*/  DFMA R22, R16, R22, UR14 ;  /* 0x0000000e10167e2b */ /* 0x000fe40008000016 */
[----:B------:R-:W-:-:S06]  /*3940*/  DFMA R20, R20, R20, R20 ;  /* 0x000000141414722b */ /* 0x000fcc0000000014 */
[----:B------:R-:W-:Y:S02]  /*3950*/  DFMA R22, R16, R22, 1 ;  /* 0x3ff000001016742b */ /* 0x000fe40000000016 */
[----:B------:R-:W-:-:S06]  /*3960*/  DFMA R20, R18, R20, R18 ;  /* 0x000000141214722b */ /* 0x000fcc0000000012 */
[----:B------:R-:W-:Y:S01]  /*3970*/  DFMA R22, R16, R22, 1 ;  /* 0x3ff000001016742b */ /* 0x000fe20000000016 */
[----:B-1----:R1:W2:Y:S01]  /*3980*/  I2F.F64 R16, R0 ;  /* 0x0000000000107312 */ /* 0x0022a20000201c00 */
[----:B------:R-:W-:-:S08]  /*3990*/  DFMA R18, R20, -R14, 1 ;  /* 0x3ff000001412742b */ /* 0x000fd0000000080e */
[----:B------:R-:W-:Y:S01]  /*39a0*/  DFMA R20, R20, R18, R20 ;  /* 0x000000121414722b */ /* 0x000fe20000000014 */
[----:B------:R-:W-:Y:S01]  /*39b0*/  IMAD R19, R12, 0x100000, R23 ;  /* 0x001000000c137824 */ /* 0x000fe200078e0217 */
[----:B------:R-:W-:Y:S01]  /*39c0*/  MOV R18, R22 ;  /* 0x0000001600127202 */ /* 0x000fe20000000f00 */
[----:B-1----:R-:W-:Y:S08]  /*39d0*/  @!P0 BRA `(.L_x_40) ;  /* 0x0000000000348947 */ /* 0x002ff00003800000 */
[----:B------:R-:W-:Y:S01]  /*39e0*/  FSETP.GEU.AND P1, PT, |R11|, 4.2275390625, PT ;  /* 0x408748000b00780b */ /* 0x000fe20003f2e200 */
[C---:B------:R-:W-:Y:S02]  /*39f0*/  DADD R18, R10.reuse, +INF ;  /* 0x7ff000000a127429 */ /* 0x040fe40000000000 */
[----:B------:R-:W-:-:S08]  /*3a00*/  DSETP.GEU.AND P0, PT, R10, RZ, PT ;  /* 0x000000ff0a00722a */ /* 0x000fd00003f0e000 */
[----:B------:R-:W-:Y:S02]  /*3a10*/  FSEL R18, R18, RZ, P0 ;  /* 0x000000ff12127208 */ /* 0x000fe40000000000 */
[----:B------:R-:W-:Y:S01]  /*3a20*/  FSEL R19, R19, RZ, P0 ;  /* 0x000000ff13137208 */ /* 0x000fe20000000000 */
[----:B------:R-:W-:Y:S06]  /*3a30*/  @P1 BRA `(.L_x_40) ;  /* 0x00000000001c1947 */ /* 0x000fec0003800000 */
[----:B------:R-:W-:Y:S01]  /*3a40*/  LEA.HI R0, R12, R12, RZ, 0x1 ;  /* 0x0000000c0c007211 */ /* 0x000fe200078f08ff */
[----:B------:R-:W-:-:S03]  /*3a50*/  IMAD.MOV.U32 R18, RZ, RZ, RZ ;  /* 0x000000ffff127224 */ /* 0x000fc600078e00ff */
[----:B------:R-:W-:-:S04]  /*3a60*/  SHF.R.S32.HI R7, RZ, 0x1, R0 ;  /* 0x00000001ff077819 */ /* 0x000fc80000011400 */
[----:B------:R-:W-:Y:S01]  /*3a70*/  LEA R23, R7, R23, 0x14 ;  /* 0x0000001707177211 */ /* 0x000fe200078ea0ff */
[----:B------:R-:W-:-:S05]  /*3a80*/  IMAD.IADD R12, R12, 0x1, -R7 ;  /* 0x000000010c0c7824 */ /* 0x000fca00078e0a07 */
[----:B------:R-:W-:-:S06]  /*3a90*/  LEA R19, R12, 0x3ff00000, 0x14 ;  /* 0x3ff000000c137811 */ /* 0x000fcc00078ea0ff */
[----:B------:R-:W-:-:S11]  /*3aa0*/  DMUL R18, R22, R18 ;  /* 0x0000001216127228 */ /* 0x000fd60000000000 */
.L_x_40:
[----:B--2---:R-:W-:Y:S01]  /*3ab0*/  DMUL R16, R16, R18 ;  /* 0x0000001210107228 */ /* 0x004fe20000000000 */
[----:B------:R-:W-:Y:S07]  /*3ac0*/  BSSY.RECONVERGENT B1, `(.L_x_41) ;  /* 0x000000e000017945 */ /* 0x000fee0003800200 */
[----:B------:R-:W-:Y:S02]  /*3ad0*/  DMUL R10, R16, R20 ;  /* 0x00000014100a7228 */ /* 0x000fe40000000000 */
[----:B------:R-:W-:-:S06]  /*3ae0*/  FSETP.GEU.AND P1, PT, |R17|, 6.5827683646048100446e-37, PT ;  /* 0x036000001100780b */ /* 0x000fcc0003f2e200 */
[----:B------:R-:W-:-:S08]  /*3af0*/  DFMA R14, R10, -R14, R16 ;  /* 0x8000000e0a0e722b */ /* 0x000fd00000000010 */
[----:B------:R-:W-:-:S10]  /*3b00*/  DFMA R10, R20, R14, R10 ;  /* 0x0000000e140a722b */ /* 0x000fd4000000000a */
[----:B------:R-:W-:-:S05]  /*3b10*/  FFMA R0, RZ, 2.3926990032196044922, R11 ;  /* 0x401921fbff007823 */ /* 0x000fca000000000b */
[----:B------:R-:W-:-:S13]  /*3b20*/  FSETP.GT.AND P0, PT, |R0|, 1.469367938527859385e-39, PT ;  /* 0x001000000000780b */ /* 0x000fda0003f04200 */
[----:B------:R-:W-:Y:S05]  /*3b30*/  @P0 BRA P1, `(.L_x_42) ;  /* 0x0000000000180947 */ /* 0x000fea0000800000 */
[----:B------:R-:W-:Y:S01]  /*3b40*/  MOV R14, R16 ;  /* 0x00000010000e7202 */ /* 0x000fe20000000f00 */
[----:B------:R-:W-:Y:S01]  /*3b50*/  IMAD.MOV.U32 R15, RZ, RZ, R17 ;  /* 0x000000ffff0f7224 */ /* 0x000fe200078e0011 */
[----:B------:R-:W-:-:S07]  /*3b60*/  MOV R0, 0x3b80 ;  /* 0x00003b8000007802 */ /* 0x000fce0000000f00 */
[----:B0-----:R-:W-:Y:S05]  /*3b70*/  CALL.REL.NOINC `($__internal_0_$__cuda_sm20_div_rn_f64_full) ;  /* 0x0000001400787944 */ /* 0x001fea0003c00000 */
[----:B------:R-:W-:Y:S01]  /*3b80*/  MOV R10, R16 ;  /* 0x00000010000a7202 */ /* 0x000fe20000000f00 */
[----:B------:R-:W-:-:S07]  /*3b90*/  IMAD.MOV.U32 R11, RZ, RZ, R17 ;  /* 0x000000ffff0b7224 */ /* 0x000fce00078e0011 */
.L_x_42:
[----:B0-----:R-:W-:Y:S05]  /*3ba0*/  BSYNC.RECONVERGENT B1 ;  /* 0x0000000000017941 */ /* 0x001fea0003800200 */
.L_x_41:
[----:B------:R-:W-:-:S11]  /*3bb0*/  DADD R8, R8, R10 ;  /* 0x0000000008087229 */ /* 0x000fd6000000000a */
.L_x_37:
[----:B0-----:R-:W-:Y:S05]  /*3bc0*/  BSYNC.RECONVERGENT B0 ;  /* 0x0000000000007941 */ /* 0x001fea0003800200 */
.L_x_36:
[----:B------:R-:W-:-:S04]  /*3bd0*/  UIADD3 UR6, UPT, UPT, UR6, 0x1, URZ ;  /* 0x0000000106067890 */ /* 0x000fc8000fffe0ff */
[----:B------:R-:W-:-:S09]  /*3be0*/  UISETP.NE.AND UP1, UPT, UR6, UR18, UPT ;  /* 0x000000120600728c */ /* 0x000fd2000bf25270 */
[----:B------:R-:W-:Y:S05]  /*3bf0*/  BRA.U !UP1, `(.L_x_43) ;  /* 0x0000000d09cc7547 */ /* 0x000fea000b800000 */
[----:B------:R-:W-:Y:S05]  /*3c00*/  BRA `(.L_x_44) ;  /* 0xfffffff400487947 */ /* 0x000fea000383ffff */
.L_x_35:
[----:B------:R-:W-:Y:S01]  /*3c10*/  I2FP.F32.S32 R0, UR6 ;  /* 0x0000000600007c45 */ /* 0x000fe20008201400 */
[----:B------:R-:W0:Y:S01]  /*3c20*/  S2UR UR15, SR_CgaCtaId ;  /* 0x00000000000f79c3 */ /* 0x000e220000008800 */
[----:B--234-:R-:W-:Y:S01]  /*3c30*/  MOV R16, 0x3a2c32e4 ;  /* 0x3a2c32e400107802 */ /* 0x01cfe20000000f00 */
[----:B------:R-:W-:Y:S01]  /*3c40*/  UMOV UR11, 0x400 ;  /* 0x00000400000b7882 */ /* 0x000fe20000000000 */
[C---:B------:R-:W-:Y:S01]  /*3c50*/  FSETP.GEU.AND P0, PT, |R0|.reuse, 1.175494350822287508e-38, PT ;  /* 0x008000000000780b */ /* 0x040fe20003f0e200 */
[----:B------:R-:W-:Y:S01]  /*3c60*/  FMUL R7, |R0|, 16777216 ;  /* 0x4b80000000077820 */ /* 0x000fe20000400200 */
[----:B------:R-:W-:Y:S01]  /*3c70*/  ISETP.NE.AND P2, PT, RZ, UR6, PT ;  /* 0x00000006ff007c0c */ /* 0x000fe2000bf45270 */
[----:B------:R-:W-:Y:S01]  /*3c80*/  UIADD3 UR6, UPT, UPT, -UR14, URZ, URZ ;  /* 0x000000ff0e067290 */ /* 0x000fe2000fffe1ff */
[----:B------:R-:W-:Y:S01]  /*3c90*/  FSEL R11, RZ, -24, P0 ;  /* 0xc1c00000ff0b7808 */ /* 0x000fe20000000000 */
[----:B------:R-:W-:Y:S01]  /*3ca0*/  ULOP3.LUT UR14, URZ, UR8, URZ, 0x33, !UPT ;  /* 0x00000008ff0e7292 */ /* 0x000fe2000f8e33ff */
[----:B------:R-:W-:-:S04]  /*3cb0*/  FSEL R7, R7, |R0|, !P0 ;  /* 0x4000000007077208 */ /* 0x000fc80004000000 */
[----:B------:R-:W-:-:S04]  /*3cc0*/  IADD3 R10, PT, PT, R7, -0x3f3504f3, RZ ;  /* 0xc0cafb0d070a7810 */ /* 0x000fc80007ffe0ff */
[----:B------:R-:W-:-:S05]  /*3cd0*/  LOP3.LUT R10, R10, 0xff800000, RZ, 0xc0, !PT ;  /* 0xff8000000a0a7812 */ /* 0x000fca00078ec0ff */
[----:B------:R-:W-:Y:S01]  /*3ce0*/  IMAD.IADD R7, R7, 0x1, -R10 ;  /* 0x0000000107077824 */ /* 0x000fe200078e0a0a */
[----:B------:R-:W-:Y:S01]  /*3cf0*/  I2FP.F32.S32 R10, R10 ;  /* 0x0000000a000a7245 */ /* 0x000fe20000201400 */
[----:B0-----:R-:W-:Y:S02]  /*3d00*/  ULEA UR11, UR15, UR11, 0x18 ;  /* 0x0000000b0f0b7291 */ /* 0x001fe4000f8ec0ff */
[C---:B------:R-:W-:Y:S01]  /*3d10*/  FADD R13, R7.reuse, 1 ;  /* 0x3f800000070d7421 */ /* 0x040fe20000000000 */
[----:B------:R-:W-:-:S03]  /*3d20*/  FADD R14, R7, -1 ;  /* 0xbf800000070e7421 */ /* 0x000fc60000000000 */
[----:B------:R-:W-:Y:S01]  /*3d30*/  LEA R24, R6, UR11, 0x2 ;  /* 0x0000000b06187c11 */ /* 0x000fe2000f8e10ff */
[----:B------:R-:W-:Y:S01]  /*3d40*/  FADD R12, R14, R14 ;  /* 0x0000000e0e0c7221 */ /* 0x000fe20000000000 */
[----:B------:R-:W0:Y:S03]  /*3d50*/  MUFU.RCP R13, R13 ;  /* 0x0000000d000d7308 */ /* 0x000e260000001000 */
[----:B0-----:R-:W-:Y:S01]  /*3d60*/  FMUL R7, R13, R12 ;  /* 0x0000000c0d077220 */ /* 0x001fe20000400000 */
[----:B------:R-:W-:-:S03]  /*3d70*/  FFMA R12, R10, 1.1920928955078125e-07, R11 ;  /* 0x340000000a0c7823 */ /* 0x000fc6000000000b */
[----:B------:R-:W-:Y:S01]  /*3d80*/  FADD R15, R14, -R7 ;  /* 0x800000070e0f7221 */ /* 0x000fe20000000000 */
        /* <DEDUP_REMOVED lines=20> */
[----:B------:R-:W0:Y:S01]  /*3ed0*/  FRND R13, R12 ;  /* 0x0000000c000d7307 */ /* 0x000e220000201000 */
[----:B------:R-:W-:Y:S01]  /*3ee0*/  FADD R10, R11, -R10 ;  /* 0x8000000a0b0a7221 */ /* 0x000fe20000000000 */
[----:B------:R-:W-:Y:S01]  /*3ef0*/  FFMA R7, R7, 2, -R12 ;  /* 0x4000000007077823 */ /* 0x000fe2000000080c */
[----:B------:R-:W-:-:S03]  /*3f00*/  FSETP.GT.AND P1, PT, |R12|, 152, PT ;  /* 0x431800000c00780b */ /* 0x000fc60003f24200 */
[----:B------:R-:W-:Y:S02]  /*3f10*/  FFMA R10, R10, 2, R7 ;  /* 0x400000000a0a7823 */ /* 0x000fe40000000007 */
[----:B------:R-:W1:Y:S01]  /*3f20*/  F2I.NTZ R11, R12 ;  /* 0x0000000c000b7305 */ /* 0x000e620000203100 */
[----:B0-----:R-:W-:Y:S01]  /*3f30*/  FADD R7, R12, -R13 ;  /* 0x8000000d0c077221 */ /* 0x001fe20000000000 */
[----:B------:R-:W-:-:S03]  /*3f40*/  FSETP.GT.AND P0, PT, R13, RZ, PT ;  /* 0x000000ff0d00720b */ /* 0x000fc60003f04000 */
[----:B------:R-:W-:-:S04]  /*3f50*/  FADD R7, R7, R10 ;  /* 0x0000000a07077221 */ /* 0x000fc80000000000 */
[----:B------:R-:W-:-:S04]  /*3f60*/  FFMA R10, R7, R14, 0.0013391353422775864601 ;  /* 0x3aaf85ed070a7423 */ /* 0x000fc8000000000e */
[----:B------:R-:W-:-:S04]  /*3f70*/  FFMA R10, R7, R10, 0.0096188392490148544312 ;  /* 0x3c1d9856070a7423 */ /* 0x000fc8000000000a */
[----:B------:R-:W-:-:S04]  /*3f80*/  FFMA R10, R7, R10, 0.055503588169813156128 ;  /* 0x3d6357bb070a7423 */ /* 0x000fc8000000000a */
[C---:B------:R-:W-:Y:S01]  /*3f90*/  FFMA R14, R7.reuse, R10, 0.24022644758224487305 ;  /* 0x3e75fdec070e7423 */ /* 0x040fe2000000000a */
[----:B------:R-:W-:Y:S02]  /*3fa0*/  SEL R10, RZ, 0x83000000, P0 ;  /* 0x83000000ff0a7807 */ /* 0x000fe40000000000 */
[----:B------:R-:W-:Y:S01]  /*3fb0*/  FSETP.GEU.AND P0, PT, R12, RZ, PT ;  /* 0x000000ff0c00720b */ /* 0x000fe20003f0e000 */
[----:B------:R-:W-:Y:S01]  /*3fc0*/  FFMA R14, R7, R14, 0.69314718246459960938 ;  /* 0x3f317218070e7423 */ /* 0x000fe2000000000e */
[----:B------:R-:W-:Y:S01]  /*3fd0*/  IADD3 R13, PT, PT, R10, 0x7f000000, RZ ;  /* 0x7f0000000a0d7810 */ /* 0x000fe20007ffe0ff */
[----:B-1----:R-:W-:Y:S01]  /*3fe0*/  IMAD R11, R11, 0x800000, -R10 ;  /* 0x008000000b0b7824 */ /* 0x002fe200078e0a0a */
[----:B------:R-:W-:Y:S01]  /*3ff0*/  FSEL R10, RZ, +INF , !P0 ;  /* 0x7f800000ff0a7808 */ /* 0x000fe20004000000 */
[----:B------:R-:W-:Y:S01]  /*4000*/  FFMA R14, R7, R14, 1 ;  /* 0x3f800000070e7423 */ /* 0x000fe2000000000e */
[C---:B------:R-:W-:Y:S01]  /*4010*/  FSETP.NAN.AND P0, PT, |R0|.reuse, |R0|, PT ;  /* 0x400000000000720b */ /* 0x040fe20003f08200 */
[----:B------:R-:W-:-:S02]  /*4020*/  FADD R7, R0, R0 ;  /* 0x0000000000077221 */ /* 0x000fc40000000000 */
[----:B------:R-:W-:-:S03]  /*4030*/  FMUL R14, R13, R14 ;  /* 0x0000000e0d0e7220 */ /* 0x000fc60000400000 */
[----:B------:R-:W-:Y:S01]  /*4040*/  LOP3.LUT R7, R7, 0x7fffffff, RZ, 0xc0, !PT ;  /* 0x7fffffff07077812 */ /* 0x000fe200078ec0ff */
[----:B------:R-:W-:Y:S01]  /*4050*/  @!P1 FMUL R10, R11, R14 ;  /* 0x0000000e0b0a9220 */ /* 0x000fe20000400000 */
[----:B------:R-:W-:-:S04]  /*4060*/  FSETP.NEU.AND P1, PT, |R0|, +INF , PT ;  /* 0x7f8000000000780b */ /* 0x000fc80003f2d200 */
[----:B------:R-:W-:Y:S01]  /*4070*/  @P2 FSEL R7, R7, R10, !P1 ;  /* 0x0000000a07072208 */ /* 0x000fe20004800000 */
[----:B------:R-:W-:-:S08]  /*4080*/  @P0 FADD R7, R0, 2 ;  /* 0x4000000000070421 */ /* 0x000fd00000000000 */
.L_x_52:
[----:B------:R-:W-:Y:S01]  /*4090*/  ISETP.GT.AND P0, PT, R6, UR7, PT ;  /* 0x0000000706007c0c */ /* 0x000fe2000bf04270 */
[----:B------:R-:W-:Y:S01]  /*40a0*/  UIADD3 UR6, UPT, UPT, UR6, 0x1, URZ ;  /* 0x0000000106067890 */ /* 0x000fe2000fffe0ff */
[----:B------:R-:W-:Y:S03]  /*40b0*/  BSSY.RECONVERGENT B0, `(.L_x_45) ;  /* 0x00000a3000007945 */ /* 0x000fe60003800200 */
[----:B------:R-:W-:-:S08]  /*40c0*/  UISETP.NE.AND UP2, UPT, UR6, URZ, UPT ;  /* 0x000000ff0600728c */ /* 0x000fd0000bf45270 */
[----:B------:R-:W-:Y:S05]  /*40d0*/  @P0 BRA `(.L_x_46) ;  /* 0x0000000800800947 */ /* 0x000fea0003800000 */
[----:B------:R0:W1:Y:S01]  /*40e0*/  LDS R0, [R24] ;  /* 0x0000000018007984 */ /* 0x0000620000000800 */
[----:B------:R-:W-:Y:S01]  /*40f0*/  UIADD3 UR11, UPT, UPT, UR14, 0x1, URZ ;  /* 0x000000010e0b7890 */ /* 0x000fe2000fffe0ff */
[----:B------:R-:W-:-:S03]  /*4100*/  HFMA2 R12, -RZ, RZ, 1.875, 0 ;  /* 0x3f800000ff0c7431 */ /* 0x000fc600000001ff */
[----:B------:R-:W-:-:S09]  /*4110*/  UISETP.NE.AND UP1, UPT, UR11, 0x1, UPT ;  /* 0x000000010b00788c */ /* 0x000fd2000bf25270 */
[----:B0-----:R-:W-:Y:S05]  /*4120*/  BRA.U !UP1, `(.L_x_47) ;  /* 0x0000000509147547 */ /* 0x001fea000b800000 */
[----:B------:R-:W-:-:S04]  /*4130*/  I2FP.F32.S32 R10, UR11 ;  /* 0x0000000b000a7c45 */ /* 0x000fc80008201400 */
[----:B------:R-:W-:-:S13]  /*4140*/  FSETP.NAN.AND P0, PT, |R10|, |R10|, PT ;  /* 0x4000000a0a00720b */ /* 0x000fda0003f08200 */
[----:B------:R-:W-:Y:S05]  /*4150*/  @P0 BRA `(.L_x_48) ;  /* 0x0000000400040947 */ /* 0x000fea0003800000 */
[C---:B------:R-:W-:Y:S01]  /*4160*/  FMUL R11, |R10|.reuse, 16777216 ;  /* 0x4b8000000a0b7820 */ /* 0x040fe20000400200 */
[----:B------:R-:W-:Y:S01]  /*4170*/  FSETP.GEU.AND P0, PT, |R10|, 1.175494350822287508e-38, PT ;  /* 0x008000000a00780b */ /* 0x000fe20003f0e200 */
[----:B------:R-:W-:-:S03]  /*4180*/  IMAD.MOV.U32 R18, RZ, RZ, 0x3a2c32e4 ;  /* 0x3a2c32e4ff127424 */ /* 0x000fc600078e00ff */
[----:B------:R-:W-:Y:S02]  /*4190*/  FSEL R11, R11, |R10|, !P0 ;  /* 0x4000000a0b0b7208 */ /* 0x000fe40004000000 */
[----:B------:R-:W-:-:S03]  /*41a0*/  FSEL R15, RZ, -24, P0 ;  /* 0xc1c00000ff0f7808 */ /* 0x000fc60000000000 */
[----:B------:R-:W-:-:S05]  /*41b0*/  VIADD R12, R11, 0xc0cafb0d ;  /* 0xc0cafb0d0b0c7836 */ /* 0x000fca0000000000 */
[----:B------:R-:W-:-:S04]  /*41c0*/  LOP3.LUT R12, R12, 0xff800000, RZ, 0xc0, !PT ;  /* 0xff8000000c0c7812 */ /* 0x000fc800078ec0ff */
[-C--:B------:R-:W-:Y:S02]  /*41d0*/  IADD3 R11, PT, PT, R11, -R12.reuse, RZ ;  /* 0x8000000c0b0b7210 */ /* 0x080fe40007ffe0ff */
[----:B------:R-:W-:-:S03]  /*41e0*/  I2FP.F32.S32 R12, R12 ;  /* 0x0000000c000c7245 */ /* 0x000fc60000201400 */
[C---:B------:R-:W-:Y:S01]  /*41f0*/  FADD R13, R11.reuse, 1 ;  /* 0x3f8000000b0d7421 */ /* 0x040fe20000000000 */
[----:B------:R-:W-:-:S04]  /*4200*/  FADD R16, R11, -1 ;  /* 0xbf8000000b107421 */ /* 0x000fc80000000000 */
        /* <DEDUP_REMOVED lines=20> */
[----:B------:R-:W-:-:S03]  /*4350*/  MOV R15, 0x391fcb8e ;  /* 0x391fcb8e000f7802 */ /* 0x000fc60000000f00 */
[----:B------:R-:W-:-:S04]  /*4360*/  FFMA R13, R11, R18, R13 ;  /* 0x000000120b0d7223 */ /* 0x000fc8000000000d */
[----:B------:R-:W-:-:S04]  /*4370*/  FADD R14, R12, R13 ;  /* 0x0000000d0c0e7221 */ /* 0x000fc80000000000 */
[----:B------:R-:W-:Y:S01]  /*4380*/  FMUL R11, R14, 2 ;  /* 0x400000000e0b7820 */ /* 0x000fe20000400000 */
[----:B------:R-:W-:-:S03]  /*4390*/  FADD R12, -R12, R14 ;  /* 0x0000000e0c0c7221 */ /* 0x000fc60000000100 */
[----:B------:R-:W0:Y:S01]  /*43a0*/  FRND R16, R11 ;  /* 0x0000000b00107307 */ /* 0x000e220000201000 */
[----:B------:R-:W-:Y:S01]  /*43b0*/  FADD R13, R13, -R12 ;  /* 0x8000000c0d0d7221 */ /* 0x000fe20000000000 */
[----:B------:R-:W-:Y:S01]  /*43c0*/  FFMA R14, R14, 2, -R11 ;  /* 0x400000000e0e7823 */ /* 0x000fe2000000080b */
[C---:B------:R-:W-:Y:S02]  /*43d0*/  FSETP.GT.AND P1, PT, |R11|.reuse, 152, PT ;  /* 0x431800000b00780b */ /* 0x040fe40003f24200 */
[----:B------:R-:W-:Y:S01]  /*43e0*/  FSETP.GEU.AND P2, PT, R11, RZ, PT ;  /* 0x000000ff0b00720b */ /* 0x000fe20003f4e000 */
[----:B------:R-:W-:Y:S02]  /*43f0*/  FFMA R13, R13, 2, R14 ;  /* 0x400000000d0d7823 */ /* 0x000fe4000000000e */
[----:B------:R-:W2:Y:S01]  /*4400*/  F2I.NTZ R14, R11 ;  /* 0x0000000b000e7305 */ /* 0x000ea20000203100 */
[----:B0-----:R-:W-:Y:S01]  /*4410*/  FADD R12, R11, -R16 ;  /* 0x800000100b0c7221 */ /* 0x001fe20000000000 */
[----:B------:R-:W-:Y:S01]  /*4420*/  FSETP.GT.AND P0, PT, R16, RZ, PT ;  /* 0x000000ff1000720b */ /* 0x000fe20003f04000 */
[----:B------:R-:W-:-:S02]  /*4430*/  IMAD.U32 R16, RZ, RZ, UR14 ;  /* 0x0000000eff107e24 */ /* 0x000fc4000f8e00ff */
[----:B------:R-:W-:-:S03]  /*4440*/  FADD R12, R12, R13 ;  /* 0x0000000d0c0c7221 */ /* 0x000fc60000000000 */
[----:B------:R-:W-:Y:S01]  /*4450*/  ISETP.NE.AND P3, PT, R16, -0x1, PT ;  /* 0xffffffff1000780c */ /* 0x000fe20003f65270 */
[----:B------:R-:W-:-:S04]  /*4460*/  FFMA R13, R12, R15, 0.0013391353422775864601 ;  /* 0x3aaf85ed0c0d7423 */ /* 0x000fc8000000000f */
[----:B------:R-:W-:-:S04]  /*4470*/  FFMA R13, R12, R13, 0.0096188392490148544312 ;  /* 0x3c1d98560c0d7423 */ /* 0x000fc8000000000d */
[----:B------:R-:W-:-:S04]  /*4480*/  FFMA R13, R12, R13, 0.055503588169813156128 ;  /* 0x3d6357bb0c0d7423 */ /* 0x000fc8000000000d */
[----:B------:R-:W-:Y:S01]  /*4490*/  FFMA R15, R12, R13, 0.24022644758224487305 ;  /* 0x3e75fdec0c0f7423 */ /* 0x000fe2000000000d */
[----:B------:R-:W-:Y:S02]  /*44a0*/  SEL R13, RZ, 0x83000000, P0 ;  /* 0x83000000ff0d7807 */ /* 0x000fe40000000000 */
[----:B------:R-:W-:Y:S01]  /*44b0*/  FSETP.NEU.AND P0, PT, |R10|, +INF , PT ;  /* 0x7f8000000a00780b */ /* 0x000fe20003f0d200 */
[----:B------:R-:W-:Y:S01]  /*44c0*/  FFMA R17, R12, R15, 0.69314718246459960938 ;  /* 0x3f3172180c117423 */ /* 0x000fe2000000000f */
[----:B------:R-:W-:Y:S01]  /*44d0*/  IADD3 R15, PT, PT, R13, 0x7f000000, RZ ;  /* 0x7f0000000d0f7810 */ /* 0x000fe20007ffe0ff */
[----:B--2---:R-:W-:Y:S02]  /*44e0*/  IMAD R14, R14, 0x800000, -R13 ;  /* 0x008000000e0e7824 */ /* 0x004fe400078e0a0d */
        /* <DEDUP_REMOVED lines=8> */
.L_x_48:
[----:B------:R-:W-:-:S07]  /*4570*/  FADD R12, R10, 2 ;  /* 0x400000000a0c7421 */ /* 0x000fce0000000000 */
.L_x_47:
[----:B------:R-:W-:Y:S01]  /*4580*/  FADD R16, R7, R12 ;  /* 0x0000000c07107221 */ /* 0x000fe20000000000 */
[----:B------:R-:W-:Y:S01]  /*4590*/  MOV R14, 0x652b82fe ;  /* 0x652b82fe000e7802 */ /* 0x000fe20000000f00 */
[----:B------:R-:W-:Y:S01]  /*45a0*/  IMAD.MOV.U32 R15, RZ, RZ, 0x3ff71547 ;  /* 0x3ff71547ff0f7424 */ /* 0x000fe200078e00ff */
[----:B------:R-:W-:Y:S01]  /*45b0*/  UMOV UR18, 0xfefa39ef ;  /* 0xfefa39ef00127882 */ /* 0x000fe20000000000 */
[----:B------:R0:W2:Y:S01]  /*45c0*/  F2F.F64.F32 R12, R16 ;  /* 0x00000010000c7310 */ /* 0x0000a20000201800 */
[----:B------:R-:W-:-:S07]  /*45d0*/  UMOV UR19, 0x3fe62e42 ;  /* 0x3fe62e4200137882 */ /* 0x000fce0000000000 */
[----:B------:R-:W3:Y:S01]  /*45e0*/  MUFU.RCP64H R17, 6.283184051513671875 ;  /* 0x401921fb00117908 */ /* 0x000ee20000001800 */
[----:B0-----:R-:W-:Y:S01]  /*45f0*/  MOV R16, 0x1 ;  /* 0x0000000100107802 */ /* 0x001fe20000000f00 */
[----:B--2---:R-:W-:-:S08]  /*4600*/  DMUL R12, R12, -0.5 ;  /* 0xbfe000000c0c7828 */ /* 0x004fd00000000000 */
[----:B------:R-:W-:Y:S02]  /*4610*/  DFMA R14, R12, R14, 6.75539944105574400000e+15 ;  /* 0x433800000c0e742b */ /* 0x000fe4000000000e */
[----:B------:R-:W-:-:S06]  /*4620*/  FSETP.GEU.AND P0, PT, |R13|, 4.1917929649353027344, PT ;  /* 0x4086232b0d00780b */ /* 0x000fcc0003f0e200 */
[----:B------:R-:W-:-:S08]  /*4630*/  DADD R22, R14, -6.75539944105574400000e+15 ;  /* 0xc33800000e167429 */ /* 0x000fd00000000000 */
        /* <DEDUP_REMOVED lines=33> */
[----:B---3--:R-:W-:Y:S01]  /*4850*/  DFMA R20, R16, -R10, 1 ;  /* 0x3ff000001014742b */ /* 0x008fe2000000080a */
[----:B------:R-:W-:-:S05]  /*4860*/  UMOV UR19, 0x3fe00000 ;  /* 0x3fe0000000137882 */ /* 0x000fca0000000000 */
[----:B------:R-:W-:Y:S02]  /*4870*/  DFMA R18, R22, R18, UR18 ;  /* 0x0000001216127e2b */ /* 0x000fe40008000012 */
[----:B------:R-:W-:-:S06]  /*4880*/  DFMA R20, R20, R20, R20 ;  /* 0x000000141414722b */ /* 0x000fcc0000000014 */
[----:B------:R-:W-:Y:S02]  /*4890*/  DFMA R18, R22, R18, 1 ;  /* 0x3ff000001612742b */ /* 0x000fe40000000012 */
[----:B------:R-:W-:-:S06]  /*48a0*/  DFMA R20, R16, R20, R16 ;  /* 0x000000141014722b */ /* 0x000fcc0000000010 */
[----:B------:R-:W-:Y:S01]  /*48b0*/  DFMA R18, R22, R18, 1 ;  /* 0x3ff000001612742b */ /* 0x000fe20000000012 */
[----:B-1----:R0:W1:Y:S01]  /*48c0*/  I2F.F64 R22, R0 ;  /* 0x0000000000167312 */ /* 0x0020620000201c00 */
[----:B------:R-:W-:-:S08]  /*48d0*/  DFMA R16, R20, -R10, 1 ;  /* 0x3ff000001410742b */ /* 0x000fd0000000080a */
[----:B------:R-:W-:Y:S01]  /*48e0*/  DFMA R16, R20, R16, R20 ;  /* 0x000000101410722b */ /* 0x000fe20000000014 */
[----:B------:R-:W-:Y:S01]  /*48f0*/  IMAD R21, R14, 0x100000, R19 ;  /* 0x001000000e157824 */ /* 0x000fe200078e0213 */
[----:B------:R-:W-:Y:S01]  /*4900*/  MOV R20, R18 ;  /* 0x0000001200147202 */ /* 0x000fe20000000f00 */
[----:B0-----:R-:W-:Y:S08]  /*4910*/  @!P0 BRA `(.L_x_49) ;  /* 0x0000000000348947 */ /* 0x001ff00003800000 */
        /* <DEDUP_REMOVED lines=13> */
.L_x_49:
[----:B-1----:R-:W-:Y:S01]  /*49f0*/  DMUL R22, R22, R20 ;  /* 0x0000001416167228 */ /* 0x002fe20000000000 */
        /* <DEDUP_REMOVED lines=11> */
[----:B------:R-:W-:Y:S05]  /*4ab0*/  CALL.REL.NOINC `($__internal_0_$__cuda_sm20_div_rn_f64_full) ;  /* 0x0000000400a87944 */ /* 0x000fea0003c00000 */
.L_x_51:
[----:B------:R-:W-:Y:S05]  /*4ac0*/  BSYNC.RECONVERGENT B1 ;  /* 0x0000000000017941 */ /* 0x000fea0003800200 */
.L_x_50:
[----:B------:R-:W-:-:S11]  /*4ad0*/  DADD R8, R8, R16 ;  /* 0x0000000008087229 */ /* 0x000fd60000000010 */
.L_x_46:
[----:B------:R-:W-:Y:S05]  /*4ae0*/  BSYNC.RECONVERGENT B0 ;  /* 0x0000000000007941 */ /* 0x000fea0003800200 */
.L_x_45:
[----:B------:R-:W-:Y:S01]  /*4af0*/  IADD3 R24, PT, PT, R24, 0x4, RZ ;  /* 0x0000000418187810 */ /* 0x000fe20007ffe0ff */
[----:B------:R-:W-:Y:S01]  /*4b00*/  VIADD R6, R6, 0x1 ;  /* 0x0000000106067836 */ /* 0x000fe20000000000 */
[----:B------:R-:W-:Y:S01]  /*4b10*/  UIADD3 UR14, UPT, UPT, UR14, 0x1, URZ ;  /* 0x000000010e0e7890 */ /* 0x000fe2000fffe0ff */
[----:B------:R-:W-:Y:S11]  /*4b20*/  BRA.U UP2, `(.L_x_52) ;  /* 0xfffffff502587547 */ /* 0x000ff6000b83ffff */
.L_x_43:
[----:B------:R-:W-:Y:S05]  /*4b30*/  BRA.U UP0, `(.L_x_53) ;  /* 0xffffffe500447547 */ /* 0x000fea000b83ffff */
[----:B------:R-:W-:Y:S01]  /*4b40*/  ISETP.GT.AND P0, PT, R4, UR9, PT ;  /* 0x0000000904007c0c */ /* 0x000fe2000bf04270 */
[----:B------:R-:W0:Y:S01]  /*4b50*/  LDC R0, c[0x0][0x3a0] ;  /* 0x0000e800ff007b82 */ /* 0x000e220000000800 */
[----:B------:R-:W-:Y:S01]  /*4b60*/  MOV R5, UR4 ;  /* 0x0000000400057c02 */ /* 0x000fe20008000f00 */
[----:B------:R-:W-:-:S10]  /*4b70*/  UIADD3 UR6, UPT, UPT, UR4, 0x1, URZ ;  /* 0x0000000104067890 */ /* 0x000fd4000fffe0ff */
[----:B------:R-:W1:Y:S01]  /*4b80*/  @!P0 LDC.64 R6, c[0x0][0x388] ;  /* 0x0000e200ff068b82 */ /* 0x000e620000000a00 */
[----:B------:R-:W5:Y:S01]  /*4b90*/  @!P0 F2I.F64.TRUNC R9, R8 ;  /* 0x0000000800098311 */ /* 0x000f62000030d100 */
[----:B------:R-:W-:-:S04]  /*4ba0*/  @!P0 IMAD R5, R5, UR10, R4 ;  /* 0x0000000a05058c24 */ /* 0x000fc8000f8e0204 */
[----:B-1----:R-:W-:-:S05]  /*4bb0*/  @!P0 IMAD.WIDE R6, R5, 0x4, R6 ;  /* 0x0000000405068825 */ /* 0x002fca00078e0206 */
[----:B-----5:R1:W-:Y:S01]  /*4bc0*/  @!P0 STG.E desc[UR12][R6.64], R9 ;  /* 0x0000000906008986 */ /* 0x0203e2000c10190c */
[----:B0-----:R-:W-:-:S13]  /*4bd0*/  ISETP.NE.AND P0, PT, R0, UR6, PT ;  /* 0x0000000600007c0c */ /* 0x001fda000bf05270 */
[----:B-1----:R-:W-:Y:S05]  /*4be0*/  @!P0 EXIT ;  /* 0x000000000000894d */ /* 0x002fea0003800000 */
[----:B------:R-:W-:Y:S01]  /*4bf0*/  UMOV UR4, UR6 ;  /* 0x0000000600047c82 */ /* 0x000fe20008000000 */
[----:B------:R-:W-:Y:S05]  /*4c00*/  BRA `(.L_x_54) ;  /* 0xffffffe400087947 */ /* 0x000fea000383ffff */
.L_x_34:
[C---:B------:R-:W-:Y:S01]  /*4c10*/  ISETP.GE.U32.AND P0, PT, R0.reuse, 0x8, PT ;  /* 0x000000080000780c */ /* 0x040fe20003f06070 */
[----:B------:R-:W-:Y:S01]  /*4c20*/  IMAD.MOV.U32 R3, RZ, RZ, RZ ;  /* 0x000000ffff037224 */ /* 0x000fe200078e00ff */
[----:B------:R-:W-:-:S11]  /*4c30*/  LOP3.LUT R2, R0, 0x7, RZ, 0xc0, !PT ;  /* 0x0000000700027812 */ /* 0x000fd600078ec0ff */
[----:B------:R-:W-:Y:S05]  /*4c40*/  @!P0 BRA `(.L_x_55) ;  /* 0x00000000008c8947 */ /* 0x000fea0003800000 */
[----:B------:R-:W0:Y:S01]  /*4c50*/  LDC.64 R6, c[0x0][0x388] ;  /* 0x0000e200ff067b82 */ /* 0x000e220000000a00 */
[----:B------:R-:W-:Y:S01]  /*4c60*/  ISETP.GT.AND P1, PT, R4, UR9, PT ;  /* 0x0000000904007c0c */ /* 0x000fe2000bf24270 */
[----:B------:R-:W-:Y:S01]  /*4c70*/  UMOV UR4, URZ ;  /* 0x000000ff00047c82 */ /* 0x000fe20008000000 */
[----:B------:R-:W-:-:S11]  /*4c80*/  LOP3.LUT R3, R0, 0x7ffffff8, RZ, 0xc0, !PT ;  /* 0x7ffffff800037812 */ /* 0x000fd600078ec0ff */
.L_x_58:
[----:B------:R-:W-:Y:S04]  /*4c90*/  BSSY.RECONVERGENT B0, `(.L_x_56) ;  /* 0x000001b000007945 */ /* 0x000fe80003800200 */
[----:B-1----:R-:W-:Y:S05]  /*4ca0*/  @P1 BRA `(.L_x_57) ;  /* 0x0000000000641947 */ /* 0x002fea0003800000 */
[----:B------:R-:W-:Y:S01]  /*4cb0*/  MOV R9, UR4 ;  /* 0x0000000400097c02 */ /* 0x000fe20008000f00 */
[----:B----4-:R-:W-:Y:S01]  /*4cc0*/  IMAD.U32 R11, RZ, RZ, UR10 ;  /* 0x0000000aff0b7e24 */ /* 0x010fe2000f8e00ff */
[----:B------:R-:W-:Y:S01]  /*4cd0*/  MOV R15, UR10 ;  /* 0x0000000a000f7c02 */ /* 0x000fe20008000f00 */
[----:B------:R-:W-:Y:S01]  /*4ce0*/  IMAD.U32 R13, RZ, RZ, UR10 ;  /* 0x0000000aff0d7e24 */ /* 0x000fe2000f8e00ff */
[----:B------:R-:W-:Y:S01]  /*4cf0*/  MOV R17, UR10 ;  /* 0x0000000a00117c02 */ /* 0x000fe20008000f00 */
[----:B------:R-:W-:Y:S01]  /*4d00*/  IMAD R9, R9, UR10, R4 ;  /* 0x0000000a09097c24 */ /* 0x000fe2000f8e0204 */
[----:B------:R-:W-:Y:S01]  /*4d10*/  MOV R21, UR10 ;  /* 0x0000000a00157c02 */ /* 0x000fe20008000f00 */
[----:B------:R-:W-:Y:S02]  /*4d20*/  IMAD.U32 R19, RZ, RZ, UR10 ;  /* 0x0000000aff137e24 */ /* 0x000fe4000f8e00ff */
[----:B0-----:R-:W-:-:S04]  /*4d30*/  IMAD.WIDE R8, R9, 0x4, R6 ;  /* 0x0000000409087825 */ /* 0x001fc800078e0206 */
[----:B---3--:R-:W-:Y:S01]  /*4d40*/  IMAD.U32 R23, RZ, RZ, UR10 ;  /* 0x0000000aff177e24 */ /* 0x008fe2000f8e00ff */
[----:B------:R1:W-:Y:S01]  /*4d50*/  STG.E desc[UR12][R8.64], RZ ;  /* 0x000000ff08007986 */ /* 0x0003e2000c10190c */
[----:B------:R-:W-:-:S05]  /*4d60*/  IMAD.WIDE R10, R11, 0x4, R8 ;  /* 0x000000040b0a7825 */ /* 0x000fca00078e0208 */
[----:B------:R1:W-:Y:S01]  /*4d70*/  STG.E desc[UR12][R10.64], RZ ;  /* 0x000000ff0a007986 */ /* 0x0003e2000c10190c */
[----:B------:R-:W-:-:S05]  /*4d80*/  IMAD.WIDE R14, R15, 0x4, R10 ;  /* 0x000000040f0e7825 */ /* 0x000fca00078e020a */
[----:B------:R1:W-:Y:S01]  /*4d90*/  STG.E desc[UR12][R14.64], RZ ;  /* 0x000000ff0e007986 */ /* 0x0003e2000c10190c */
[----:B------:R-:W-:-:S05]  /*4da0*/  IMAD.WIDE R12, R13, 0x4, R14 ;  /* 0x000000040d0c7825 */ /* 0x000fca00078e020e */
[----:B------:R1:W-:Y:S01]  /*4db0*/  STG.E desc[UR12][R12.64], RZ ;  /* 0x000000ff0c007986 */ /* 0x0003e2000c10190c */
[----:B--2---:R-:W-:-:S05]  /*4dc0*/  IMAD.WIDE R16, R17, 0x4, R12 ;  /* 0x0000000411107825 */ /* 0x004fca00078e020c */
[----:B------:R1:W-:Y:S01]  /*4dd0*/  STG.E desc[UR12][R16.64], RZ ;  /* 0x000000ff10007986 */ /* 0x0003e2000c10190c */
[----:B------:R-:W-:-:S05]  /*4de0*/  IMAD.WIDE R18, R19, 0x4, R16 ;  /* 0x0000000413127825 */ /* 0x000fca00078e0210 */
[----:B------:R1:W-:Y:S01]  /*4df0*/  STG.E desc[UR12][R18.64], RZ ;  /* 0x000000ff12007986 */ /* 0x0003e2000c10190c */
[----:B------:R-:W-:-:S05]  /*4e00*/  IMAD.WIDE R20, R21, 0x4, R18 ;  /* 0x0000000415147825 */ /* 0x000fca00078e0212 */
[----:B------:R1:W-:Y:S01]  /*4e10*/  STG.E desc[UR12][R20.64], RZ ;  /* 0x000000ff14007986 */ /* 0x0003e2000c10190c */
[----:B------:R-:W-:-:S05]  /*4e20*/  IMAD.WIDE R22, R23, 0x4, R20 ;  /* 0x0000000417167825 */ /* 0x000fca00078e0214 */
[----:B------:R1:W-:Y:S02]  /*4e30*/  STG.E desc[UR12][R22.64], RZ ;  /* 0x000000ff16007986 */ /* 0x0003e4000c10190c */
.L_x_57:
[----:B------:R-:W-:Y:S05]  /*4e40*/  BSYNC.RECONVERGENT B0 ;  /* 0x0000000000007941 */ /* 0x000fea0003800200 */
.L_x_56:
[----:B------:R-:W-:-:S06]  /*4e50*/  UIADD3 UR4, UPT, UPT, UR4, 0x8, URZ ;  /* 0x0000000804047890 */ /* 0x000fcc000fffe0ff */
[----:B------:R-:W-:-:S13]  /*4e60*/  ISETP.NE.AND P0, PT, R3, UR4, PT ;  /* 0x0000000403007c0c */ /* 0x000fda000bf05270 */
[----:B------:R-:W-:Y:S05]  /*4e70*/  @P0 BRA `(.L_x_58) ;  /* 0xfffffffc00840947 */ /* 0x000fea000383ffff */
.L_x_55:
[----:B------:R-:W-:-:S13]  /*4e80*/  ISETP.NE.AND P0, PT, R2, RZ, PT ;  /* 0x000000ff0200720c */ /* 0x000fda0003f05270 */
[----:B------:R-:W-:Y:S05]  /*4e90*/  @!P0 EXIT ;  /* 0x000000000000894d */ /* 0x000fea0003800000 */
[----:B------:R-:W5:Y:S01]  /*4ea0*/  LDC R0, c[0x0][0x3a0] ;  /* 0x0000e800ff007b82 */ /* 0x000f620000000800 */
[----:B------:R-:W-:Y:S02]  /*4eb0*/  ISETP.GE.U32.AND P0, PT, R2, 0x4, PT ;  /* 0x000000040200780c */ /* 0x000fe40003f06070 */
[----:B-----5:R-:W-:-:S11]  /*4ec0*/  LOP3.LUT R2, R0, 0x3, RZ, 0xc0, !PT ;  /* 0x0000000300027812 */ /* 0x020fd600078ec0ff */
[----:B------:R-:W-:Y:S05]  /*4ed0*/  @!P0 BRA `(.L_x_59) ;  /* 0x0000000000488947 */ /* 0x000fea0003800000 */
[----:B------:R-:W-:Y:S01]  /*4ee0*/  ISETP.GT.AND P0, PT, R4, UR9, PT ;  /* 0x0000000904007c0c */ /* 0x000fe2000bf04270 */
[----:B------:R-:W-:-:S12]  /*4ef0*/  BSSY.RECONVERGENT B0, `(.L_x_60) ;  /* 0x000000f000007945 */ /* 0x000fd80003800200 */
[----:B------:R-:W-:Y:S05]  /*4f00*/  @P0 BRA `(.L_x_61) ;  /* 0x0000000000340947 */ /* 0x000fea0003800000 */
[----:B0-----:R-:W0:Y:S01]  /*4f10*/  LDC.64 R6, c[0x0][0x388] ;  /* 0x0000e200ff067b82 */ /* 0x001e220000000a00 */
[----:B------:R-:W-:Y:S01]  /*4f20*/  IMAD R5, R3, UR10, R4 ;  /* 0x0000000a03057c24 */ /* 0x000fe2000f8e0204 */
[----:B-1----:R-:W-:Y:S01]  /*4f30*/  MOV R9, UR10 ;  /* 0x0000000a00097c02 */ /* 0x002fe20008000f00 */
[----:B----4-:R-:W-:Y:S01]  /*4f40*/  IMAD.U32 R11, RZ, RZ, UR10 ;  /* 0x0000000aff0b7e24 */ /* 0x010fe2000f8e00ff */
[----:B------:R-:W-:Y:S01]  /*4f50*/  MOV R13, UR10 ;  /* 0x0000000a000d7c02 */ /* 0x000fe20008000f00 */
[----:B0-----:R-:W-:-:S05]  /*4f60*/  IMAD.WIDE R6, R5, 0x4, R6 ;  /* 0x0000000405067825 */ /* 0x001fca00078e0206 */
[----:B------:R0:W-:Y:S01]  /*4f70*/  STG.E desc[UR12][R6.64], RZ ;  /* 0x000000ff06007986 */ /* 0x0001e2000c10190c */
[----:B------:R-:W-:-:S05]  /*4f80*/  IMAD.WIDE R8, R9, 0x4, R6 ;  /* 0x0000000409087825 */ /* 0x000fca00078e0206 */
[----:B------:R0:W-:Y:S01]  /*4f90*/  STG.E desc[UR12][R8.64], RZ ;  /* 0x000000ff08007986 */ /* 0x0001e2000c10190c */
[----:B------:R-:W-:-:S05]  /*4fa0*/  IMAD.WIDE R10, R11, 0x4, R8 ;  /* 0x000000040b0a7825 */ /* 0x000fca00078e0208 */
[----:B------:R0:W-:Y:S01]  /*4fb0*/  STG.E desc[UR12][R10.64], RZ ;  /* 0x000000ff0a007986 */ /* 0x0001e2000c10190c */
[----:B------:R-:W-:-:S05]  /*4fc0*/  IMAD.WIDE R12, R13, 0x4, R10 ;  /* 0x000000040d0c7825 */ /* 0x000fca00078e020a */
[----:B------:R0:W-:Y:S02]  /*4fd0*/  STG.E desc[UR12][R12.64], RZ ;  /* 0x000000ff0c007986 */ /* 0x0001e4000c10190c */
.L_x_61:
[----:B------:R-:W-:Y:S05]  /*4fe0*/  BSYNC.RECONVERGENT B0 ;  /* 0x0000000000007941 */ /* 0x000fea0003800200 */
.L_x_60:
[----:B------:R-:W-:-:S07]  /*4ff0*/  VIADD R3, R3, 0x4 ;  /* 0x0000000403037836 */ /* 0x000fce0000000000 */
.L_x_59:
[----:B------:R-:W-:-:S13]  /*5000*/  ISETP.NE.AND P0, PT, R2, RZ, PT ;  /* 0x000000ff0200720c */ /* 0x000fda0003f05270 */
[----:B------:R-:W-:Y:S05]  /*5010*/  @!P0 EXIT ;  /* 0x000000000000894d */ /* 0x000fea0003800000 */
[----:B------:R-:W-:Y:S02]  /*5020*/  ISETP.NE.AND P1, PT, R2, 0x1, PT ;  /* 0x000000010200780c */ /* 0x000fe40003f25270 */
[----:B------:R-:W-:Y:S02]  /*5030*/  ISETP.GT.AND P0, PT, R4, UR9, PT ;  /* 0x0000000904007c0c */ /* 0x000fe4000bf04270 */
[----:B------:R-:W-:-:S04]  /*5040*/  LOP3.LUT R0, R0, 0x1, RZ, 0xc0, !PT ;  /* 0x0000000100007812 */ /* 0x000fc800078ec0ff */
[----:B------:R-:W-:-:S05]  /*5050*/  ISETP.NE.U32.OR P0, PT, R0, 0x1, P0 ;  /* 0x000000010000780c */ /* 0x000fca0000705470 */
[----:B------:R-:W-:Y:S08]  /*5060*/  @!P1 BRA `(.L_x_62) ;  /* 0x0000000000249947 */ /* 0x000ff00003800000 */
[----:B------:R-:W-:Y:S02]  /*5070*/  ISETP.GT.AND P1, PT, R4, UR9, PT ;  /* 0x0000000904007c0c */ /* 0x000fe4000bf24270 */
[----:B01----:R-:W-:-:S11]  /*5080*/  MOV R9, UR10 ;  /* 0x0000000a00097c02 */ /* 0x003fd60008000f00 */
[----:B------:R-:W0:Y:S01]  /*5090*/  @!P1 LDC.64 R6, c[0x0][0x388] ;  /* 0x0000e200ff069b82 */ /* 0x000e220000000a00 */
[C---:B------:R-:W-:Y:S02]  /*50a0*/  @!P1 IMAD R5, R3.reuse, UR10, R4 ;  /* 0x0000000a03059c24 */ /* 0x040fe4000f8e0204 */
[----:B------:R-:W-:Y:S02]  /*50b0*/  VIADD R3, R3, 0x2 ;  /* 0x0000000203037836 */ /* 0x000fe40000000000 */
[----:B0-----:R-:W-:-:S05]  /*50c0*/  @!P1 IMAD.WIDE R6, R5, 0x4, R6 ;  /* 0x0000000405069825 */ /* 0x001fca00078e0206 */
[----:B------:R0:W-:Y:S01]  /*50d0*/  @!P1 STG.E desc[UR12][R6.64], RZ ;  /* 0x000000ff06009986 */ /* 0x0001e2000c10190c */
[----:B------:R-:W-:-:S05]  /*50e0*/  @!P1 IMAD.WIDE R8, R9, 0x4, R6 ;  /* 0x0000000409089825 */ /* 0x000fca00078e0206 */
[----:B------:R0:W-:Y:S02]  /*50f0*/  @!P1 STG.E desc[UR12][R8.64], RZ ;  /* 0x000000ff08009986 */ /* 0x0001e4000c10190c */
.L_x_62:
[----:B------:R-:W-:Y:S05]  /*5100*/  @P0 EXIT ;  /* 0x000000000000094d */ /* 0x000fea0003800000 */
[----:B0-----:R-:W0:Y:S01]  /*5110*/  LDC.64 R6, c[0x0][0x388] ;  /* 0x0000e200ff067b82 */ /* 0x001e220000000a00 */
[----:B------:R-:W-:-:S04]  /*5120*/  IMAD R3, R3, UR10, R4 ;  /* 0x0000000a03037c24 */ /* 0x000fc8000f8e0204 */
[----:B0-----:R-:W-:-:S05]  /*5130*/  IMAD.WIDE R2, R3, 0x4, R6 ;  /* 0x0000000403027825 */ /* 0x001fca00078e0206 */
[----:B------:R-:W-:Y:S01]  /*5140*/  STG.E desc[UR12][R2.64], RZ ;  /* 0x000000ff02007986 */ /* 0x000fe2000c10190c */
[----:B------:R-:W-:Y:S05]  /*5150*/  EXIT ;  /* 0x000000000000794d */ /* 0x000fea0003800000 */
        .weak           $__internal_0_$__cuda_sm20_div_rn_f64_full
        .type           $__internal_0_$__cuda_sm20_div_rn_f64_full,@function
        .size           $__internal_0_$__cuda_sm20_div_rn_f64_full,(.L_x_92 - $__internal_0_$__cuda_sm20_div_rn_f64_full)
$__internal_0_$__cuda_sm20_div_rn_f64_full:
[C---:B------:R-:W-:Y:S01]  /*5160*/  FSETP.GEU.AND P0, PT, |R5|.reuse, 1.469367938527859385e-39, PT ;  /* 0x001000000500780b */ /* 0x040fe20003f0e200 */
[----:B------:R-:W-:Y:S01]  /*5170*/  IMAD.U32 R12, RZ, RZ, UR17 ;  /* 0x00000011ff0c7e24 */ /* 0x000fe2000f8e00ff */
[----:B------:R-:W-:Y:S01]  /*5180*/  MOV R13, R5 ;  /* 0x00000005000d7202 */ /* 0x000fe20000000f00 */
[----:B------:R-:W-:Y:S01]  /*5190*/  IMAD.MOV.U32 R16, RZ, RZ, 0x1 ;  /* 0x00000001ff107424 */ /* 0x000fe200078e00ff */
[----:B------:R-:W-:Y:S01]  /*51a0*/  LOP3.LUT R11, R5, 0x800fffff, RZ, 0xc0, !PT ;  /* 0x800fffff050b7812 */ /* 0x000fe200078ec0ff */
[----:B------:R-:W-:Y:S01]  /*51b0*/  BSSY.RECONVERGENT B2, `(.L_x_63) ;  /* 0x0000054000027945 */ /* 0x000fe20003800200 */
[----:B------:R-:W-:Y:S02]  /*51c0*/  MOV R10, UR17 ;  /* 0x00000011000a7c02 */ /* 0x000fe40008000f00 */
[----:B------:R-:W-:Y:S02]  /*51d0*/  LOP3.LUT R11, R11, 0x3ff00000, RZ, 0xfc, !PT ;  /* 0x3ff000000b0b7812 */ /* 0x000fe400078efcff */
[----:B------:R-:W-:-:S02]  /*51e0*/  FSETP.GEU.AND P2, PT, |R15|, 1.469367938527859385e-39, PT ;  /* 0x001000000f00780b */ /* 0x000fc40003f4e200 */
[----:B------:R-:W-:Y:S01]  /*51f0*/  LOP3.LUT R25, R15, 0x7ff00000, RZ, 0xc0, !PT ;  /* 0x7ff000000f197812 */ /* 0x000fe200078ec0ff */
[----:B------:R-:W-:Y:S01]  /*5200*/  @!P0 DMUL R10, R12, 8.98846567431157953865e+307 ;  /* 0x7fe000000c0a8828 */ /* 0x000fe20000000000 */
[----:B------:R-:W-:Y:S02]  /*5210*/  MOV R26, 0x1ca00000 ;  /* 0x1ca00000001a7802 */ /* 0x000fe40000000f00 */
[----:B------:R-:W-:-:S03]  /*5220*/  LOP3.LUT R28, R5, 0x7ff00000, RZ, 0xc0, !PT ;  /* 0x7ff00000051c7812 */ /* 0x000fc600078ec0ff */
[----:B------:R-:W0:Y:S01]  /*5230*/  MUFU.RCP64H R17, R11 ;  /* 0x0000000b00117308 */ /* 0x000e220000001800 */
[----:B------:R-:W-:-:S03]  /*5240*/  ISETP.GE.U32.AND P1, PT, R25, R28, PT ;  /* 0x0000001c1900720c */ /* 0x000fc60003f26070 */
[----:B------:R-:W-:Y:S02]  /*5250*/  @!P2 LOP3.LUT R18, R13, 0x7ff00000, RZ, 0xc0, !PT ;  /* 0x7ff000000d12a812 */ /* 0x000fe400078ec0ff */
[----:B------:R-:W-:Y:S02]  /*5260*/  @!P0 LOP3.LUT R28, R11, 0x7ff00000, RZ, 0xc0, !PT ;  /* 0x7ff000000b1c8812 */ /* 0x000fe400078ec0ff */
[----:B------:R-:W-:-:S04]  /*5270*/  @!P2 ISETP.GE.U32.AND P3, PT, R25, R18, PT ;  /* 0x000000121900a20c */ /* 0x000fc80003f66070 */
[----:B------:R-:W-:-:S04]  /*5280*/  @!P2 SEL R19, R26, 0x63400000, !P3 ;  /* 0x634000001a13a807 */ /* 0x000fc80005800000 */
[----:B------:R-:W-:Y:S01]  /*5290*/  @!P2 LOP3.LUT R22, R19, 0x80000000, R15, 0xf8, !PT ;  /* 0x800000001316a812 */ /* 0x000fe200078ef80f */
[----:B0-----:R-:W-:-:S03]  /*52a0*/  DFMA R20, R16, -R10, 1 ;  /* 0x3ff000001014742b */ /* 0x001fc6000000080a */
[----:B------:R-:W-:Y:S02]  /*52b0*/  @!P2 LOP3.LUT R23, R22, 0x100000, RZ, 0xfc, !PT ;  /* 0x001000001617a812 */ /* 0x000fe400078efcff */
[----:B------:R-:W-:-:S03]  /*52c0*/  @!P2 MOV R22, RZ ;  /* 0x000000ff0016a202 */ /* 0x000fc60000000f00 */
[----:B------:R-:W-:-:S08]  /*52d0*/  DFMA R20, R20, R20, R20 ;  /* 0x000000141414722b */ /* 0x000fd00000000014 */
[----:B------:R-:W-:Y:S01]  /*52e0*/  DFMA R20, R16, R20, R16 ;  /* 0x000000141014722b */ /* 0x000fe20000000010 */
[----:B------:R-:W-:Y:S01]  /*52f0*/  SEL R17, R26, 0x63400000, !P1 ;  /* 0x634000001a117807 */ /* 0x000fe20004800000 */
[----:B------:R-:W-:-:S03]  /*5300*/  IMAD.MOV.U32 R16, RZ, RZ, R14 ;  /* 0x000000ffff107224 */ /* 0x000fc600078e000e */
[----:B------:R-:W-:-:S03]  /*5310*/  LOP3.LUT R17, R17, 0x800fffff, R15, 0xf8, !PT ;  /* 0x800fffff11117812 */ /* 0x000fc600078ef80f */
[----:B------:R-:W-:-:S03]  /*5320*/  DFMA R18, R20, -R10, 1 ;  /* 0x3ff000001412742b */ /* 0x000fc6000000080a */
[----:B------:R-:W-:-:S05]  /*5330*/  @!P2 DFMA R16, R16, 2, -R22 ;  /* 0x400000001010a82b */ /* 0x000fca0000000816 */
[----:B------:R-:W-:-:S08]  /*5340*/  DFMA R18, R20, R18, R20 ;  /* 0x000000121412722b */ /* 0x000fd00000000014 */
[----:B------:R-:W-:-:S08]  /*5350*/  DMUL R20, R18, R16 ;  /* 0x0000001012147228 */ /* 0x000fd00000000000 */
[----:B------:R-:W-:-:S08]  /*5360*/  DFMA R22, R20, -R10, R16 ;  /* 0x8000000a1416722b */ /* 0x000fd00000000010 */
[----:B------:R-:W-:Y:S01]  /*5370*/  DFMA R22, R18, R22, R20 ;  /* 0x000000161216722b */ /* 0x000fe20000000014 */
[----:B------:R-:W-:Y:S01]  /*5380*/  IMAD.MOV.U32 R21, RZ, RZ, R25 ;  /* 0x000000ffff157224 */ /* 0x000fe200078e0019 */
[----:B------:R-:W-:-:S04]  /*5390*/  @!P2 LOP3.LUT R21, R17, 0x7ff00000, RZ, 0xc0, !PT ;  /* 0x7ff000001115a812 */ /* 0x000fc800078ec0ff */
[----:B------:R-:W-:-:S04]  /*53a0*/  IADD3 R18, PT, PT, R21, -0x1, RZ ;  /* 0xffffffff15127810 */ /* 0x000fc80007ffe0ff */
[----:B------:R-:W-:Y:S01]  /*53b0*/  ISETP.GT.U32.AND P0, PT, R18, 0x7feffffe, PT ;  /* 0x7feffffe1200780c */ /* 0x000fe20003f04070 */
[----:B------:R-:W-:-:S05]  /*53c0*/  VIADD R18, R28, 0xffffffff ;  /* 0xffffffff1c127836 */ /* 0x000fca0000000000 */
[----:B------:R-:W-:-:S13]  /*53d0*/  ISETP.GT.U32.OR P0, PT, R18, 0x7feffffe, P0 ;  /* 0x7feffffe1200780c */ /* 0x000fda0000704470 */
[----:B------:R-:W-:Y:S05]  /*53e0*/  @P0 BRA `(.L_x_64) ;  /* 0x00000000006c0947 */ /* 0x000fea0003800000 */
[----:B------:R-:W-:-:S04]  /*53f0*/  LOP3.LUT R18, R13, 0x7ff00000, RZ, 0xc0, !PT ;  /* 0x7ff000000d127812 */ /* 0x000fc800078ec0ff */
[CC--:B------:R-:W-:Y:S02]  /*5400*/  VIADDMNMX R14, R25.reuse, -R18.reuse, 0xb9600000, !PT ;  /* 0xb9600000190e7446 */ /* 0x0c0fe40007800912 */
[----:B------:R-:W-:Y:S02]  /*5410*/  ISETP.GE.U32.AND P0, PT, R25, R18, PT ;  /* 0x000000121900720c */ /* 0x000fe40003f06070 */
[----:B------:R-:W-:Y:S02]  /*5420*/  VIMNMX R14, PT, PT, R14, 0x46a00000, PT ;  /* 0x46a000000e0e7848 */ /* 0x000fe40003fe0100 */
[----:B------:R-:W-:-:S04]  /*5430*/  SEL R15, R26, 0x63400000, !P0 ;  /* 0x634000001a0f7807 */ /* 0x000fc80004000000 */
[----:B------:R-:W-:Y:S02]  /*5440*/  IADD3 R20, PT, PT, -R15, R14, RZ ;  /* 0x0000000e0f147210 */ /* 0x000fe40007ffe1ff */
[----:B------:R-:W-:-:S03]  /*5450*/  MOV R14, RZ ;  /* 0x000000ff000e7202 */ /* 0x000fc60000000f00 */
[----:B------:R-:W-:-:S06]  /*5460*/  VIADD R15, R20, 0x7fe00000 ;  /* 0x7fe00000140f7836 */ /* 0x000fcc0000000000 */
[----:B------:R-:W-:-:S10]  /*5470*/  DMUL R18, R22, R14 ;  /* 0x0000000e16127228 */ /* 0x000fd40000000000 */
[----:B------:R-:W-:-:S13]  /*5480*/  FSETP.GTU.AND P0, PT, |R19|, 1.469367938527859385e-39, PT ;  /* 0x001000001300780b */ /* 0x000fda0003f0c200 */
[----:B------:R-:W-:Y:S05]  /*5490*/  @P0 BRA `(.L_x_65) ;  /* 0x0000000000940947 */ /* 0x000fea0003800000 */
[----:B------:R-:W-:Y:S01]  /*54a0*/  DFMA R10, R22, -R10, R16 ;  /* 0x8000000a160a722b */ /* 0x000fe20000000010 */
[----:B------:R-:W-:-:S09]  /*54b0*/  IMAD.MOV.U32 R14, RZ, RZ, RZ ;  /* 0x000000ffff0e7224 */ /* 0x000fd200078e00ff */
[C---:B------:R-:W-:Y:S02]  /*54c0*/  FSETP.NEU.AND P0, PT, R11.reuse, RZ, PT ;  /* 0x000000ff0b00720b */ /* 0x040fe40003f0d000 */
[----:B------:R-:W-:-:S04]  /*54d0*/  LOP3.LUT R13, R11, 0x80000000, R13, 0x48, !PT ;  /* 0x800000000b0d7812 */ /* 0x000fc800078e480d */
[----:B------:R-:W-:-:S07]  /*54e0*/  LOP3.LUT R15, R13, R15, RZ, 0xfc, !PT ;  /* 0x0000000f0d0f7212 */ /* 0x000fce00078efcff */
[----:B------:R-:W-:Y:S05]  /*54f0*/  @!P0 BRA `(.L_x_65) ;  /* 0x00000000007c8947 */ /* 0x000fea0003800000 */
[----:B------:R-:W-:Y:S01]  /*5500*/  IADD3 R11, PT, PT, -R20, RZ, RZ ;  /* 0x000000ff140b7210 */ /* 0x000fe20007ffe1ff */
[----:B------:R-:W-:Y:S01]  /*5510*/  IMAD.MOV.U32 R10, RZ, RZ, RZ ;  /* 0x000000ffff0a7224 */ /* 0x000fe200078e00ff */
[----:B------:R-:W-:-:S05]  /*5520*/  DMUL.RP R14, R22, R14 ;  /* 0x0000000e160e7228 */ /* 0x000fca0000008000 */
[----:B------:R-:W-:-:S05]  /*5530*/  DFMA R10, R18, -R10, R22 ;  /* 0x8000000a120a722b */ /* 0x000fca0000000016 */
[----:B------:R-:W-:Y:S02]  /*5540*/  LOP3.LUT R13, R15, R13, RZ, 0x3c, !PT ;  /* 0x0000000d0f0d7212 */ /* 0x000fe400078e3cff */
[----:B------:R-:W-:-:S04]  /*5550*/  IADD3 R10, PT, PT, -R20, -0x43300000, RZ ;  /* 0xbcd00000140a7810 */ /* 0x000fc80007ffe1ff */
[----:B------:R-:W-:-:S04]  /*5560*/  FSETP.NEU.AND P0, PT, |R11|, R10, PT ;  /* 0x0000000a0b00720b */ /* 0x000fc80003f0d200 */
[----:B------:R-:W-:Y:S02]  /*5570*/  FSEL R18, R14, R18, !P0 ;  /* 0x000000120e127208 */ /* 0x000fe40004000000 */
[----:B------:R-:W-:Y:S01]  /*5580*/  FSEL R19, R13, R19, !P0 ;  /* 0x000000130d137208 */ /* 0x000fe20004000000 */
[----:B------:R-:W-:Y:S06]  /*5590*/  BRA `(.L_x_65) ;  /* 0x0000000000547947 */ /* 0x000fec0003800000 */
.L_x_64:
[----:B------:R-:W-:-:S14]  /*55a0*/  DSETP.NAN.AND P0, PT, R14, R14, PT ;  /* 0x0000000e0e00722a */ /* 0x000fdc0003f08000 */
[----:B------:R-:W-:Y:S05]  /*55b0*/  @P0 BRA `(.L_x_66) ;  /* 0x0000000000440947 */ /* 0x000fea0003800000 */
[----:B------:R-:W-:-:S14]  /*55c0*/  DSETP.NAN.AND P0, PT, R12, R12, PT ;  /* 0x0000000c0c00722a */ /* 0x000fdc0003f08000 */
[----:B------:R-:W-:Y:S05]  /*55d0*/  @P0 BRA `(.L_x_67) ;  /* 0x0000000000300947 */ /* 0x000fea0003800000 */
[----:B------:R-:W-:Y:S01]  /*55e0*/  ISETP.NE.AND P0, PT, R21, R28, PT ;  /* 0x0000001c1500720c */ /* 0x000fe20003f05270 */
[----:B------:R-:W-:Y:S01]  /*55f0*/  IMAD.MOV.U32 R19, RZ, RZ, -0x80000 ;  /* 0xfff80000ff137424 */ /* 0x000fe200078e00ff */
[----:B------:R-:W-:-:S11]  /*5600*/  MOV R18, 0x0 ;  /* 0x0000000000127802 */ /* 0x000fd60000000f00 */
[----:B------:R-:W-:Y:S05]  /*5610*/  @!P0 BRA `(.L_x_65) ;  /* 0x0000000000348947 */ /* 0x000fea0003800000 */
[----:B------:R-:W-:Y:S02]  /*5620*/  ISETP.NE.AND P0, PT, R21, 0x7ff00000, PT ;  /* 0x7ff000001500780c */ /* 0x000fe40003f05270 */
[----:B------:R-:W-:Y:S02]  /*5630*/  LOP3.LUT R19, R15, 0x80000000, R13, 0x48, !PT ;  /* 0x800000000f137812 */ /* 0x000fe400078e480d */
[----:B------:R-:W-:-:S13]  /*5640*/  ISETP.EQ.OR P0, PT, R28, RZ, !P0 ;  /* 0x000000ff1c00720c */ /* 0x000fda0004702670 */
[----:B------:R-:W-:Y:S02]  /*5650*/  @P0 LOP3.LUT R10, R19, 0x7ff00000, RZ, 0xfc, !PT ;  /* 0x7ff00000130a0812 */ /* 0x000fe400078efcff */
[----:B------:R-:W-:Y:S01]  /*5660*/  @!P0 MOV R18, RZ ;  /* 0x000000ff00128202 */ /* 0x000fe20000000f00 */
[----:B------:R-:W-:Y:S01]  /*5670*/  @P0 IMAD.MOV.U32 R18, RZ, RZ, RZ ;  /* 0x000000ffff120224 */ /* 0x000fe200078e00ff */
[----:B------:R-:W-:Y:S01]  /*5680*/  @P0 MOV R19, R10 ;  /* 0x0000000a00130202 */ /* 0x000fe20000000f00 */
[----:B------:R-:W-:Y:S06]  /*5690*/  BRA `(.L_x_65) ;  /* 0x0000000000147947 */ /* 0x000fec0003800000 */
.L_x_67:
[----:B------:R-:W-:Y:S01]  /*56a0*/  LOP3.LUT R19, R13, 0x80000, RZ, 0xfc, !PT ;  /* 0x000800000d137812 */ /* 0x000fe200078efcff */
[----:B------:R-:W-:Y:S01]  /*56b0*/  IMAD.MOV.U32 R18, RZ, RZ, R12 ;  /* 0x000000ffff127224 */ /* 0x000fe200078e000c */
[----:B------:R-:W-:Y:S06]  /*56c0*/  BRA `(.L_x_65) ;  /* 0x0000000000087947 */ /* 0x000fec0003800000 */
.L_x_66:
[----:B------:R-:W-:Y:S02]  /*56d0*/  LOP3.LUT R19, R15, 0x80000, RZ, 0xfc, !PT ;  /* 0x000800000f137812 */ /* 0x000fe400078efcff */
[----:B------:R-:W-:-:S07]  /*56e0*/  MOV R18, R14 ;  /* 0x0000000e00127202 */ /* 0x000fce0000000f00 */
.L_x_65:
[----:B------:R-:W-:Y:S05]  /*56f0*/  BSYNC.RECONVERGENT B2 ;  /* 0x0000000000027941 */ /* 0x000fea0003800200 */
.L_x_63:
[----:B------:R-:W-:Y:S02]  /*5700*/  HFMA2 R11, -RZ, RZ, 0, 0 ;  /* 0x00000000ff0b7431 */ /* 0x000fe400000001ff */
[----:B------:R-:W-:Y:S01]  /*5710*/  IMAD.MOV.U32 R10, RZ, RZ, R0 ;  /* 0x000000ffff0a7224 */ /* 0x000fe200078e0000 */
[----:B------:R-:W-:Y:S01]  /*5720*/  MOV R17, R19 ;  /* 0x0000001300117202 */ /* 0x000fe20000000f00 */
[----:B------:R-:W-:Y:S02]  /*5730*/  IMAD.MOV.U32 R16, RZ, RZ, R18 ;  /* 0x000000ffff107224 */ /* 0x000fe400078e0012 */
[----:B------:R-:W-:Y:S05]  /*5740*/  RET.REL.NODEC R10 `(_Z18calcGaussianSM_repPKiPiiiiii) ;  /* 0xffffffa80a2c7950 */ /* 0x000fea0003c3ffff */
.L_x_68:
[----:B------:R-:W-:-:S00]  /*5750*/  BRA `(.L_x_68) ;  /* 0xfffffffc00fc7947 */ /* 0x000fc0000383ffff */
[----:B------:R-:W-:-:S00]  /*5760*/  NOP ;  /* 0x0000000000007918 */ /* 0x000fc00000000000 */
        /* <DEDUP_REMOVED lines=9> */
.L_x_92:


//--------------------- .text._Z12calcGaussianPKiPiii --------------------------
	.section	.text._Z12calcGaussianPKiPiii,"ax",@progbits
	.align	128
        .global         _Z12calcGaussianPKiPiii
        .type           _Z12calcGaussianPKiPiii,@function
        .size           _Z12calcGaussianPKiPiii,(.L_x_94 - _Z12calcGaussianPKiPiii)
        .other          _Z12calcGaussianPKiPiii,@"STO_CUDA_ENTRY STV_DEFAULT"
_Z12calcGaussianPKiPiii:
.text._Z12calcGaussianPKiPiii:
[----:B------:R-:W-:Y:S01]  /*0000*/  LDC R1, c[0x0][0x37c] ;  /* 0x0000df00ff017b82 */ /* 0x000fe20000000800 */
[----:B------:R-:W0:Y:S01]  /*0010*/  LDCU UR13, c[0x0][0x390] ;  /* 0x00007200ff0d77ac */ /* 0x000e220008000800 */
[----:B------:R-:W1:Y:S06]  /*0020*/  S2R R3, SR_TID.X ;  /* 0x0000000000037919 */ /* 0x000e6c0000002100 */
[----:B------:R-:W1:Y:S08]  /*0030*/  S2UR UR4, SR_CTAID.X ;  /* 0x00000000000479c3 */ /* 0x000e700000002500 */
[----:B------:R-:W1:Y:S01]  /*0040*/  LDC R0, c[0x0][0x360] ;  /* 0x0000d800ff007b82 */ /* 0x000e620000000800 */
[----:B0-----:R-:W-:-:S04]  /*0050*/  USHF.R.S32.HI UR5, URZ, 0x1f, UR13 ;  /* 0x0000001fff057899 */ /* 0x001fc8000801140d */
[----:B------:R-:W-:Y:S01]  /*0060*/  UISETP.NE.U32.AND UP0, UPT, UR5, URZ, UPT ;  /* 0x000000ff0500728c */ /* 0x000fe2000bf05070 */
[----:B-1----:R-:W-:-:S08]  /*0070*/  IMAD R3, R0, UR4, R3 ;  /* 0x0000000400037c24 */ /* 0x002fd0000f8e0203 */
[----:B------:R-:W-:Y:S05]  /*0080*/  BRA.U UP0, `(.L_x_69) ;  /* 0x0000000100547547 */ /* 0x000fea000b800000 */
[----:B------:R-:W0:Y:S01]  /*0090*/  I2F.U32.RP R0, UR13 ;  /* 0x0000000d00007d06 */ /* 0x000e220008209000 */
[----:B------:R-:W-:-:S07]  /*00a0*/  ISETP.NE.U32.AND P2, PT, RZ, UR13, PT ;  /* 0x0000000dff007c0c */ /* 0x000fce000bf45070 */
[----:B0-----:R-:W0:Y:S02]  /*00b0*/  MUFU.RCP R0, R0 ;  /* 0x0000000000007308 */ /* 0x001e240000001000 */
[----:B0-----:R-:W-:-:S06]  /*00c0*/  IADD3 R4, PT, PT, R0, 0xffffffe, RZ ;  /* 0x0ffffffe00047810 */ /* 0x001fcc0007ffe0ff */
[----:B------:R0:W1:Y:S02]  /*00d0*/  F2I.FTZ.U32.TRUNC.NTZ R5, R4 ;  /* 0x0000000400057305 */ /* 0x000064000021f000 */
[----:B0-----:R-:W-:Y:S02]  /*00e0*/  HFMA2 R4, -RZ, RZ, 0, 0 ;  /* 0x00000000ff047431 */ /* 0x001fe400000001ff */
[----:B-1----:R-:W-:-:S04]  /*00f0*/  IMAD.MOV R7, RZ, RZ, -R5 ;  /* 0x000000ffff077224 */ /* 0x002fc800078e0a05 */
[----:B------:R-:W-:-:S04]  /*0100*/  IMAD R7, R7, UR13, RZ ;  /* 0x0000000d07077c24 */ /* 0x000fc8000f8e02ff */
[----:B------:R-:W-:-:S06]  /*0110*/  IMAD.HI.U32 R2, R5, R7, R4 ;  /* 0x0000000705027227 */ /* 0x000fcc00078e0004 */
[----:B------:R-:W-:-:S04]  /*0120*/  IMAD.HI.U32 R2, R2, R3, RZ ;  /* 0x0000000302027227 */ /* 0x000fc800078e00ff */
[----:B------:R-:W-:-:S04]  /*0130*/  IMAD.MOV R6, RZ, RZ, -R2 ;  /* 0x000000ffff067224 */ /* 0x000fc800078e0a02 */
[----:B------:R-:W-:-:S05]  /*0140*/  IMAD R5, R6, UR13, R3 ;  /* 0x0000000d06057c24 */ /* 0x000fca000f8e0203 */
[----:B------:R-:W-:-:S13]  /*0150*/  ISETP.GE.U32.AND P0, PT, R5, UR13, PT ;  /* 0x0000000d05007c0c */ /* 0x000fda000bf06070 */
[----:B------:R-:W-:Y:S01]  /*0160*/  @P0 IADD3 R5, PT, PT, R5, -UR13, RZ ;  /* 0x8000000d05050c10 */ /* 0x000fe2000fffe0ff */
[----:B------:R-:W-:-:S03]  /*0170*/  @P0 VIADD R2, R2, 0x1 ;  /* 0x0000000102020836 */ /* 0x000fc60000000000 */
[----:B------:R-:W-:-:S13]  /*0180*/  ISETP.GE.U32.AND P1, PT, R5, UR13, PT ;  /* 0x0000000d05007c0c */ /* 0x000fda000bf26070 */
[----:B------:R-:W-:Y:S02]  /*0190*/  @P1 IADD3 R2, PT, PT, R2, 0x1, RZ ;  /* 0x0000000102021810 */ /* 0x000fe40007ffe0ff */
[----:B------:R-:W-:-:S05]  /*01a0*/  @!P2 LOP3.LUT R2, RZ, UR13, RZ, 0x33, !PT ;  /* 0x0000000dff02ac12 */ /* 0x000fca000f8e33ff */
[----:B------:R-:W-:-:S04]  /*01b0*/  IMAD.MOV R0, RZ, RZ, -R2 ;  /* 0x000000ffff007224 */ /* 0x000fc800078e0a02 */
[----:B------:R-:W-:Y:S01]  /*01c0*/  IMAD R3, R0, UR13, R3 ;  /* 0x0000000d00037c24 */ /* 0x000fe2000f8e0203 */
[----:B------:R-:W-:Y:S06]  /*01d0*/  BRA `(.L_x_70) ;  /* 0x0000000000147947 */ /* 0x000fec0003800000 */
.L_x_69:
[----:B------:R-:W-:-:S07]  /*01e0*/  MOV R0, 0x200 ;  /* 0x0000020000007802 */ /* 0x000fce0000000f00 */
[----:B------:R-:W-:Y:S05]  /*01f0*/  CALL.REL.NOINC `($__internal_2_$__cuda_sm20_div_u64) ;  /* 0x0000002000707944 */ /* 0x000fea0003c00000 */
[----:B------:R-:W0:Y:S01]  /*0200*/  LDCU UR13, c[0x0][0x390] ;  /* 0x00007200ff0d77ac */ /* 0x000e220008000800 */
[----:B------:R-:W-:-:S05]  /*0210*/  IADD3 R0, PT, PT, -R2, RZ, RZ ;  /* 0x000000ff02007210 */ /* 0x000fca0007ffe1ff */
[----:B0-----:R-:W-:-:S07]  /*0220*/  IMAD R3, R0, UR13, R3 ;  /* 0x0000000d00037c24 */ /* 0x001fce000f8e0203 */
.L_x_70:
[----:B------:R-:W0:Y:S01]  /*0230*/  LDCU UR4, c[0x0][0x394] ;  /* 0x00007280ff0477ac */ /* 0x000e220008000800 */
[----:B------:R-:W-:Y:S01]  /*0240*/  IMAD.MOV.U32 R4, RZ, RZ, RZ ;  /* 0x000000ffff047224 */ /* 0x000fe200078e00ff */
[----:B------:R-:W1:Y:S01]  /*0250*/  LDCU.64 UR10, c[0x0][0x358] ;  /* 0x00006b00ff0a77ac */ /* 0x000e620008000a00 */
[----:B0-----:R-:W-:-:S09]  /*0260*/  UISETP.GE.AND UP0, UPT, UR4, URZ, UPT ;  /* 0x000000ff0400728c */ /* 0x001fd2000bf06270 */
[----:B-1----:R-:W-:Y:S05]  /*0270*/  BRA.U !UP0, `(.L_x_71) ;  /* 0x0000001908a47547 */ /* 0x002fea000b800000 */
[----:B------:R-:W-:Y:S01]  /*0280*/  MOV R4, RZ ;  /* 0x000000ff00047202 */ /* 0x000fe20000000f00 */
[----:B------:R-:W-:Y:S02]  /*0290*/  UIADD3 UR12, UPT, UPT, UR13, UR4, URZ ;  /* 0x000000040d0c7290 */ /* 0x000fe4000fffe0ff */
[----:B------:R-:W-:Y:S01]  /*02a0*/  I2FP.F32.S32 R5, UR4 ;  /* 0x0000000400057c45 */ /* 0x000fe20008201400 */
[----:B------:R-:W-:-:S03]  /*02b0*/  UIADD3 UR7, UPT, UPT, -UR4, URZ, URZ ;  /* 0x000000ff04077290 */ /* 0x000fc6000fffe1ff */
[----:B------:R-:W-:-:S09]  /*02c0*/  UMOV UR4, URZ ;  /* 0x000000ff00047c82 */ /* 0x000fd20008000000 */
.L_x_85:
[----:B------:R-:W-:Y:S01]  /*02d0*/  I2FP.F32.U32 R0, UR4 ;  /* 0x0000000400007c45 */ /* 0x000fe20008201000 */
[----:B0-----:R-:W0:Y:S01]  /*02e0*/  LDCU UR6, c[0x0][0x394] ;  /* 0x00007280ff0677ac */ /* 0x001e220008000800 */
[----:B------:R-:W-:Y:S02]  /*02f0*/  VIADD R22, R2, UR4 ;  /* 0x0000000402167c36 */ /* 0x000fe40008000000 */
[----:B------:R-:W-:Y:S02]  /*0300*/  HFMA2 R7, -RZ, RZ, 2.048828125, 0.01168060302734375 ;  /* 0x401921fbff077431 */ /* 0x000fe400000001ff */
[----:B------:R-:W-:Y:S01]  /*0310*/  FFMA R0, R5, -0.5, R0 ;  /* 0xbf00000005007823 */ /* 0x000fe20000000000 */
[----:B------:R-:W-:Y:S01]  /*0320*/  UMOV UR5, UR4 ;  /* 0x0000000400057c82 */ /* 0x000fe20008000000 */
[----:B------:R-:W-:Y:S01]  /*0330*/  UIADD3 UR4, UPT, UPT, UR4, 0x1, URZ ;  /* 0x0000000104047890 */ /* 0x000fe2000fffe0ff */
[----:B------:R-:W-:Y:S01]  /*0340*/  IMAD R22, R22, UR12, R3 ;  /* 0x0000000c16167c24 */ /* 0x000fe2000f8e0203 */
[----:B------:R-:W-:Y:S01]  /*0350*/  UMOV UR9, 0x54442d18 ;  /* 0x54442d1800097882 */ /* 0x000fe20000000000 */
[----:B------:R-:W-:Y:S01]  /*0360*/  FSETP.NEU.AND P0, PT, R0, 1, PT ;  /* 0x3f8000000000780b */ /* 0x000fe20003f0d000 */
[----:B0-----:R-:W-:-:S12]  /*0370*/  UISETP.NE.AND UP0, UPT, UR5, UR6, UPT ;  /* 0x000000060500728c */ /* 0x001fd8000bf05270 */
[----:B-123--:R-:W-:Y:S05]  /*0380*/  @P0 BRA `(.L_x_72) ;  /* 0x0000000800b00947 */ /* 0x00efea0003800000 */
[----:B------:R-:W0:Y:S01]  /*0390*/  LDC.64 R20, c[0x0][0x380] ;  /* 0x0000e000ff147b82 */ /* 0x000e220000000a00 */
[----:B------:R-:W1:Y:S01]  /*03a0*/  LDCU UR6, c[0x0][0x394] ;  /* 0x00007280ff0677ac */ /* 0x000e620008000800 */
[----:B------:R-:W-:-:S05]  /*03b0*/  UMOV UR5, URZ ;  /* 0x000000ff00057c82 */ /* 0x000fca0008000000 */
.L_x_79:
[----:B------:R-:W-:-:S04]  /*03c0*/  VIADD R9, R22, UR5 ;  /* 0x0000000516097c36 */ /* 0x000fc80008000000 */
[----:B0-----:R-:W-:-:S05]  /*03d0*/  IMAD.WIDE R8, R9, 0x4, R20 ;  /* 0x0000000409087825 */ /* 0x001fca00078e0214 */
[----:B------:R0:W5:Y:S01]  /*03e0*/  LDG.E R0, desc[UR10][R8.64] ;  /* 0x0000000a08007981 */ /* 0x000162000c1e1900 */
[----:B------:R-:W-:Y:S01]  /*03f0*/  I2FP.F32.U32 R6, UR5 ;  /* 0x0000000500067c45 */ /* 0x000fe20008201000 */
[----:B--2---:R-:W-:-:S04]  /*0400*/  HFMA2 R10, -RZ, RZ, 1.875, 0 ;  /* 0x3f800000ff0a7431 */ /* 0x004fc800000001ff */
[----:B------:R-:W-:-:S05]  /*0410*/  FFMA R6, R5, -0.5, R6 ;  /* 0xbf00000005067823 */ /* 0x000fca0000000006 */
[----:B------:R-:W-:-:S13]  /*0420*/  FSETP.NEU.AND P0, PT, R6, 1, PT ;  /* 0x3f8000000600780b */ /* 0x000fda0003f0d000 */
[----:B---3--:R-:W-:Y:S05]  /*0430*/  @!P0 BRA `(.L_x_73) ;  /* 0x00000004000c8947 */ /* 0x008fea0003800000 */
[----:B------:R-:W-:-:S13]  /*0440*/  FSETP.NAN.AND P0, PT, |R6|, |R6|, PT ;  /* 0x400000060600720b */ /* 0x000fda0003f08200 */
[----:B------:R-:W-:Y:S05]  /*0450*/  @P0 BRA `(.L_x_74) ;  /* 0x0000000400000947 */ /* 0x000fea0003800000 */
[C---:B0-----:R-:W-:Y:S01]  /*0460*/  FMUL R9, |R6|.reuse, 16777216 ;  /* 0x4b80000006097820 */ /* 0x041fe20000400200 */
[C---:B------:R-:W-:Y:S01]  /*0470*/  FSETP.GEU.AND P0, PT, |R6|.reuse, 1.175494350822287508e-38, PT ;  /* 0x008000000600780b */ /* 0x040fe20003f0e200 */
[----:B------:R-:W-:Y:S01]  /*0480*/  IMAD.MOV.U32 R15, RZ, RZ, 0x3a2c32e4 ;  /* 0x3a2c32e4ff0f7424 */ /* 0x000fe200078e00ff */
[----:B------:R-:W-:Y:S02]  /*0490*/  FSETP.NEU.AND P3, PT, R6, RZ, PT ;  /* 0x000000ff0600720b */ /* 0x000fe40003f6d000 */
[----:B------:R-:W-:Y:S02]  /*04a0*/  FSEL R9, R9, |R6|, !P0 ;  /* 0x4000000609097208 */ /* 0x000fe40004000000 */
[----:B------:R-:W-:-:S03]  /*04b0*/  FSEL R10, RZ, -24, P0 ;  /* 0xc1c00000ff0a7808 */ /* 0x000fc60000000000 */
[----:B------:R-:W-:-:S05]  /*04c0*/  VIADD R8, R9, 0xc0cafb0d ;  /* 0xc0cafb0d09087836 */ /* 0x000fca0000000000 */
[----:B------:R-:W-:-:S04]  /*04d0*/  LOP3.LUT R8, R8, 0xff800000, RZ, 0xc0, !PT ;  /* 0xff80000008087812 */ /* 0x000fc800078ec0ff */
[----:B------:R-:W-:-:S05]  /*04e0*/  IADD3 R9, PT, PT, R9, -R8, RZ ;  /* 0x8000000809097210 */ /* 0x000fca0007ffe0ff */
[C---:B------:R-:W-:Y:S01]  /*04f0*/  FADD R12, R9.reuse, 1 ;  /* 0x3f800000090c7421 */ /* 0x040fe20000000000 */
[----:B------:R-:W-:Y:S01]  /*0500*/  FADD R13, R9, -1 ;  /* 0xbf800000090d7421 */ /* 0x000fe20000000000 */
[----:B------:R-:W-:-:S03]  /*0510*/  I2FP.F32.S32 R9, R8 ;  /* 0x0000000800097245 */ /* 0x000fc60000201400 */
        /* <DEDUP_REMOVED lines=33> */
[----:B------:R-:W-:-:S03]  /*0730*/  FSETP.GT.AND P0, PT, R12, RZ, PT ;  /* 0x000000ff0c00720b */ /* 0x000fc60003f04000 */
[----:B------:R-:W-:-:S04]  /*0740*/  FADD R8, R8, R9 ;  /* 0x0000000908087221 */ /* 0x000fc80000000000 */
[----:B------:R-:W-:-:S04]  /*0750*/  FFMA R9, R8, R13, 0.0013391353422775864601 ;  /* 0x3aaf85ed08097423 */ /* 0x000fc8000000000d */
[----:B------:R-:W-:-:S04]  /*0760*/  FFMA R9, R8, R9, 0.0096188392490148544312 ;  /* 0x3c1d985608097423 */ /* 0x000fc80000000009 */
[----:B------:R-:W-:-:S04]  /*0770*/  FFMA R9, R8, R9, 0.055503588169813156128 ;  /* 0x3d6357bb08097423 */ /* 0x000fc80000000009 */
[----:B------:R-:W-:Y:S01]  /*0780*/  FFMA R13, R8, R9, 0.24022644758224487305 ;  /* 0x3e75fdec080d7423 */ /* 0x000fe20000000009 */
[----:B------:R-:W-:Y:S02]  /*0790*/  SEL R9, RZ, 0x83000000, P0 ;  /* 0x83000000ff097807 */ /* 0x000fe40000000000 */
[----:B------:R-:W-:Y:S01]  /*07a0*/  FSETP.NEU.AND P0, PT, |R6|, +INF , PT ;  /* 0x7f8000000600780b */ /* 0x000fe20003f0d200 */
[----:B------:R-:W-:Y:S02]  /*07b0*/  FFMA R13, R8, R13, 0.69314718246459960938 ;  /* 0x3f317218080d7423 */ /* 0x000fe4000000000d */
[----:B--2---:R-:W-:Y:S01]  /*07c0*/  IMAD R12, R10, 0x800000, -R9 ;  /* 0x008000000a0c7824 */ /* 0x004fe200078e0a09 */
[----:B------:R-:W-:Y:S01]  /*07d0*/  IADD3 R9, PT, PT, R9, 0x7f000000, RZ ;  /* 0x7f00000009097810 */ /* 0x000fe20007ffe0ff */
        /* <DEDUP_REMOVED lines=8> */
.L_x_74:
[----:B------:R-:W-:-:S07]  /*0860*/  FADD R10, R6, 2 ;  /* 0x40000000060a7421 */ /* 0x000fce0000000000 */
.L_x_73:
[----:B------:R-:W-:Y:S01]  /*0870*/  FADD R6, R10, 1 ;  /* 0x3f8000000a067421 */ /* 0x000fe20000000000 */
[----:B------:R-:W-:Y:S01]  /*0880*/  IMAD.MOV.U32 R10, RZ, RZ, 0x652b82fe ;  /* 0x652b82feff0a7424 */ /* 0x000fe200078e00ff */
[----:B------:R-:W-:Y:S01]  /*0890*/  MOV R11, 0x3ff71547 ;  /* 0x3ff71547000b7802 */ /* 0x000fe20000000f00 */
[----:B------:R-:W-:Y:S01]  /*08a0*/  UMOV UR14, 0xfefa39ef ;  /* 0xfefa39ef000e7882 */ /* 0x000fe20000000000 */
[----:B0-----:R-:W0:Y:S01]  /*08b0*/  F2F.F64.F32 R8, R6 ;  /* 0x0000000600087310 */ /* 0x001e220000201800 */
[----:B------:R-:W-:Y:S01]  /*08c0*/  UMOV UR15, 0x3fe62e42 ;  /* 0x3fe62e42000f7882 */ /* 0x000fe20000000000 */
[----:B------:R-:W-:-:S06]  /*08d0*/  IMAD.MOV.U32 R16, RZ, RZ, 0x1 ;  /* 0x00000001ff107424 */ /* 0x000fcc00078e00ff */
[----:B------:R-:W2:Y:S01]  /*08e0*/  MUFU.RCP64H R17, 6.283184051513671875 ;  /* 0x401921fb00117908 */ /* 0x000ea20000001800 */
[----:B0-----:R-:W-:-:S08]  /*08f0*/  DMUL R8, R8, -0.5 ;  /* 0xbfe0000008087828 */ /* 0x001fd00000000000 */
        /* <DEDUP_REMOVED lines=32> */
[----:B------:R-:W-:Y:S01]  /*0b00*/  UMOV UR15, 0x3fc55555 ;  /* 0x3fc55555000f7882 */ /* 0x000fe20000000000 */
[----:B------:R-:W-:-:S04]  /*0b10*/  MOV R13, 0x401921fb ;  /* 0x401921fb000d7802 */ /* 0x000fc80000000f00 */
[----:B------:R-:W-:Y:S01]  /*0b20*/  DFMA R18, R14, R18, UR14 ;  /* 0x0000000e0e127e2b */ /* 0x000fe20008000012 */
[----:B------:R-:W-:Y:S01]  /*0b30*/  UMOV UR14, 0xb ;  /* 0x0000000b000e7882 */ /* 0x000fe20000000000 */
[----:B--2---:R-:W-:Y:S01]  /*0b40*/  DFMA R24, R16, -R12, 1 ;  /* 0x3ff000001018742b */ /* 0x004fe2000000080c */
[----:B------:R-:W-:-:S05]  /*0b50*/  UMOV UR15, 0x3fe00000 ;  /* 0x3fe00000000f7882 */ /* 0x000fca0000000000 */
[----:B------:R-:W-:Y:S02]  /*0b60*/  DFMA R18, R14, R18, UR14 ;  /* 0x0000000e0e127e2b */ /* 0x000fe40008000012 */
[----:B------:R-:W-:-:S06]  /*0b70*/  DFMA R24, R24, R24, R24 ;  /* 0x000000181818722b */ /* 0x000fcc0000000018 */
[----:B------:R-:W-:Y:S02]  /*0b80*/  DFMA R18, R14, R18, 1 ;  /* 0x3ff000000e12742b */ /* 0x000fe40000000012 */
[----:B------:R-:W-:Y:S01]  /*0b90*/  DFMA R24, R16, R24, R16 ;  /* 0x000000181018722b */ /* 0x000fe20000000010 */
[----:B-----5:R0:W2:Y:S05]  /*0ba0*/  I2F.F64 R16, R0 ;  /* 0x0000000000107312 */ /* 0x0200aa0000201c00 */
[----:B------:R-:W-:Y:S02]  /*0bb0*/  DFMA R18, R14, R18, 1 ;  /* 0x3ff000000e12742b */ /* 0x000fe40000000012 */
[----:B------:R-:W-:-:S08]  /*0bc0*/  DFMA R14, R24, -R12, 1 ;  /* 0x3ff00000180e742b */ /* 0x000fd0000000080c */
[----:B------:R-:W-:Y:S01]  /*0bd0*/  DFMA R14, R24, R14, R24 ;  /* 0x0000000e180e722b */ /* 0x000fe20000000018 */
[----:B------:R-:W-:Y:S02]  /*0be0*/  LEA R25, R10, R19, 0x14 ;  /* 0x000000130a197211 */ /* 0x000fe400078ea0ff */
[----:B------:R-:W-:Y:S01]  /*0bf0*/  MOV R24, R18 ;  /* 0x0000001200187202 */ /* 0x000fe20000000f00 */
[----:B0-2---:R-:W-:Y:S07]  /*0c00*/  @!P0 BRA `(.L_x_75) ;  /* 0x0000000000348947 */ /* 0x005fee0003800000 */
[----:B------:R-:W-:Y:S01]  /*0c10*/  FSETP.GEU.AND P1, PT, |R9|, 4.2275390625, PT ;  /* 0x408748000900780b */ /* 0x000fe20003f2e200 */
[C---:B------:R-:W-:Y:S02]  /*0c20*/  DADD R24, R8.reuse, +INF ;  /* 0x7ff0000008187429 */ /* 0x040fe40000000000 */
[----:B------:R-:W-:-:S08]  /*0c30*/  DSETP.GEU.AND P0, PT, R8, RZ, PT ;  /* 0x000000ff0800722a */ /* 0x000fd00003f0e000 */
[----:B------:R-:W-:Y:S02]  /*0c40*/  FSEL R24, R24, RZ, P0 ;  /* 0x000000ff18187208 */ /* 0x000fe40000000000 */
[----:B------:R-:W-:Y:S01]  /*0c50*/  FSEL R25, R25, RZ, P0 ;  /* 0x000000ff19197208 */ /* 0x000fe20000000000 */
[----:B------:R-:W-:Y:S06]  /*0c60*/  @P1 BRA `(.L_x_75) ;  /* 0x00000000001c1947 */ /* 0x000fec0003800000 */
[----:B------:R-:W-:Y:S02]  /*0c70*/  LEA.HI R0, R10, R10, RZ, 0x1 ;  /* 0x0000000a0a007211 */ /* 0x000fe400078f08ff */
[----:B------:R-:W-:Y:S02]  /*0c80*/  MOV R24, RZ ;  /* 0x000000ff00187202 */ /* 0x000fe40000000f00 */
[----:B------:R-:W-:-:S04]  /*0c90*/  SHF.R.S32.HI R9, RZ, 0x1, R0 ;  /* 0x00000001ff097819 */ /* 0x000fc80000011400 */
[----:B------:R-:W-:Y:S01]  /*0ca0*/  LEA R19, R9, R19, 0x14 ;  /* 0x0000001309137211 */ /* 0x000fe200078ea0ff */
[----:B------:R-:W-:-:S05]  /*0cb0*/  IMAD.IADD R10, R10, 0x1, -R9 ;  /* 0x000000010a0a7824 */ /* 0x000fca00078e0a09 */
[----:B------:R-:W-:-:S06]  /*0cc0*/  LEA R25, R10, 0x3ff00000, 0x14 ;  /* 0x3ff000000a197811 */ /* 0x000fcc00078ea0ff */
[----:B------:R-:W-:-:S11]  /*0cd0*/  DMUL R24, R18, R24 ;  /* 0x0000001812187228 */ /* 0x000fd60000000000 */
.L_x_75:
[----:B------:R-:W-:Y:S01]  /*0ce0*/  DMUL R16, R16, R24 ;  /* 0x0000001810107228 */ /* 0x000fe20000000000 */
        /* <DEDUP_REMOVED lines=8> */
[----:B------:R-:W-:Y:S01]  /*0d70*/  IMAD.MOV.U32 R10, RZ, RZ, R16 ;  /* 0x000000ffff0a7224 */ /* 0x000fe200078e0010 */
[----:B------:R-:W-:Y:S02]  /*0d80*/  MOV R11, R17 ;  /* 0x00000011000b7202 */ /* 0x000fe40000000f00 */
[----:B------:R-:W-:-:S07]  /*0d90*/  MOV R0, 0xdb0 ;  /* 0x00000db000007802 */ /* 0x000fce0000000f00 */
[----:B-1----:R-:W-:Y:S05]  /*0da0*/  CALL.REL.NOINC `($__internal_1_$__cuda_sm20_div_rn_f64_full) ;  /* 0x0000001000147944 */ /* 0x002fea0003c00000 */
[----:B------:R-:W-:Y:S01]  /*0db0*/  MOV R8, R14 ;  /* 0x0000000e00087202 */ /* 0x000fe20000000f00 */
[----:B------:R-:W-:-:S07]  /*0dc0*/  IMAD.MOV.U32 R9, RZ, RZ, R15 ;  /* 0x000000ffff097224 */ /* 0x000fce00078e000f */
.L_x_77:
[----:B-1----:R-:W-:Y:S05]  /*0dd0*/  BSYNC.RECONVERGENT B0 ;  /* 0x0000000000007941 */ /* 0x002fea0003800200 */
.L_x_76:
[----:B------:R-:W0:Y:S01]  /*0de0*/  F2F.F64.F32 R10, R4 ;  /* 0x00000004000a7310 */ /* 0x000e220000201800 */
[----:B------:R-:W-:Y:S01]  /*0df0*/  UISETP.NE.AND UP1, UPT, UR5, UR6, UPT ;  /* 0x000000060500728c */ /* 0x000fe2000bf25270 */
[----:B0-----:R-:W-:-:S06]  /*0e00*/  DADD R10, R10, R8 ;  /* 0x000000000a0a7229 */ /* 0x001fcc0000000008 */
[----:B------:R2:W3:Y:S02]  /*0e10*/  F2F.F32.F64 R4, R10 ;  /* 0x0000000a00047310 */ /* 0x0004e40000301000 */
[----:B------:R-:W-:Y:S05]  /*0e20*/  BRA.U !UP1, `(.L_x_78) ;  /* 0x0000000d09b47547 */ /* 0x000fea000b800000 */
[----:B------:R-:W-:Y:S01]  /*0e30*/  UIADD3 UR5, UPT, UPT, UR5, 0x1, URZ ;  /* 0x0000000105057890 */ /* 0x000fe2000fffe0ff */
[----:B------:R-:W-:Y:S11]  /*0e40*/  BRA `(.L_x_79) ;  /* 0xfffffff4005c7947 */ /* 0x000ff6000383ffff */
.L_x_72:
[C---:B------:R-:W-:Y:S01]  /*0e50*/  FMUL R9, |R0|.reuse, 16777216 ;  /* 0x4b80000000097820 */ /* 0x040fe20000400200 */
[C---:B------:R-:W-:Y:S01]  /*0e60*/  FSETP.GEU.AND P0, PT, |R0|.reuse, 1.175494350822287508e-38, PT ;  /* 0x008000000000780b */ /* 0x040fe20003f0e200 */
[----:B------:R-:W-:Y:S01]  /*0e70*/  IMAD.MOV.U32 R15, RZ, RZ, 0x3a2c32e4 ;  /* 0x3a2c32e4ff0f7424 */ /* 0x000fe200078e00ff */
[----:B------:R-:W0:Y:S01]  /*0e80*/  LDC.64 R20, c[0x0][0x380] ;  /* 0x0000e000ff147b82 */ /* 0x000e220000000a00 */
[----:B------:R-:W-:Y:S01]  /*0e90*/  FADD R25, R0, R0 ;  /* 0x0000000000197221 */ /* 0x000fe20000000000 */
[----:B------:R-:W-:Y:S01]  /*0ea0*/  FSEL R9, R9, |R0|, !P0 ;  /* 0x4000000009097208 */ /* 0x000fe20004000000 */
[----:B------:R-:W-:Y:S01]  /*0eb0*/  UMOV UR5, URZ ;  /* 0x000000ff00057c82 */ /* 0x000fe20008000000 */
[----:B------:R-:W-:Y:S01]  /*0ec0*/  UMOV UR8, 0xffffffff ;  /* 0xffffffff00087882 */ /* 0x000fe20000000000 */
[----:B------:R-:W-:Y:S01]  /*0ed0*/  UMOV UR6, UR7 ;  /* 0x0000000700067c82 */ /* 0x000fe20008000000 */
[----:B------:R-:W-:Y:S02]  /*0ee0*/  IADD3 R6, PT, PT, R9, -0x3f3504f3, RZ ;  /* 0xc0cafb0d09067810 */ /* 0x000fe40007ffe0ff */
[----:B------:R-:W-:-:S02]  /*0ef0*/  LOP3.LUT R25, R25, 0x7fffffff, RZ, 0xc0, !PT ;  /* 0x7fffffff19197812 */ /* 0x000fc400078ec0ff */
[----:B------:R-:W-:-:S04]  /*0f00*/  LOP3.LUT R6, R6, 0xff800000, RZ, 0xc0, !PT ;  /* 0xff80000006067812 */ /* 0x000fc800078ec0ff */
[-C--:B------:R-:W-:Y:S02]  /*0f10*/  IADD3 R9, PT, PT, R9, -R6.reuse, RZ ;  /* 0x8000000609097210 */ /* 0x080fe40007ffe0ff */
[----:B------:R-:W-:-:S03]  /*0f20*/  I2FP.F32.S32 R6, R6 ;  /* 0x0000000600067245 */ /* 0x000fc60000201400 */
[C---:B------:R-:W-:Y:S01]  /*0f30*/  FADD R10, R9.reuse, 1 ;  /* 0x3f800000090a7421 */ /* 0x040fe20000000000 */
[----:B------:R-:W-:Y:S01]  /*0f40*/  FADD R11, R9, -1 ;  /* 0xbf800000090b7421 */ /* 0x000fe20000000000 */
[----:B------:R-:W-:-:S03]  /*0f50*/  FSEL R9, RZ, -24, P0 ;  /* 0xc1c00000ff097808 */ /* 0x000fc60000000000 */
[----:B------:R-:W-:Y:S01]  /*0f60*/  FADD R13, R11, R11 ;  /* 0x0000000b0b0d7221 */ /* 0x000fe20000000000 */
[----:B------:R-:W1:Y:S01]  /*0f70*/  MUFU.RCP R10, R10 ;  /* 0x0000000a000a7308 */ /* 0x000e620000001000 */
[----:B------:R-:W-:Y:S02]  /*0f80*/  FFMA R9, R6, 1.1920928955078125e-07, R9 ;  /* 0x3400000006097823 */ /* 0x000fe40000000009 */
[----:B-1----:R-:W-:-:S04]  /*0f90*/  FMUL R8, R10, R13 ;  /* 0x0000000d0a087220 */ /* 0x002fc80000400000 */
        /* <DEDUP_REMOVED lines=15> */
[----:B------:R-:W-:-:S04]  /*1090*/  FFMA R10, R11, R10, R12 ;  /* 0x0000000a0b0a7223 */ /* 0x000fc8000000000c */
[----:B------:R-:W-:-:S04]  /*10a0*/  FFMA R13, R8, R13, R10 ;  /* 0x0000000d080d7223 */ /* 0x000fc8000000000a */
[----:B------:R-:W-:-:S04]  /*10b0*/  FADD R9, R6, R13 ;  /* 0x0000000d06097221 */ /* 0x000fc80000000000 */
[----:B------:R-:W-:Y:S01]  /*10c0*/  FMUL R8, R9, 2 ;  /* 0x4000000009087820 */ /* 0x000fe20000400000 */
[----:B------:R-:W-:-:S03]  /*10d0*/  FADD R6, -R6, R9 ;  /* 0x0000000906067221 */ /* 0x000fc60000000100 */
[----:B------:R-:W1:Y:S01]  /*10e0*/  FRND R11, R8 ;  /* 0x00000008000b7307 */ /* 0x000e620000201000 */
[----:B------:R-:W-:Y:S01]  /*10f0*/  FADD R6, R13, -R6 ;  /* 0x800000060d067221 */ /* 0x000fe20000000000 */
[----:B------:R-:W-:Y:S01]  /*1100*/  FFMA R9, R9, 2, -R8 ;  /* 0x4000000009097823 */ /* 0x000fe20000000808 */
[----:B------:R-:W-:Y:S02]  /*1110*/  MOV R13, 0x391fcb8e ;  /* 0x391fcb8e000d7802 */ /* 0x000fe40000000f00 */
[----:B------:R-:W-:Y:S01]  /*1120*/  FSETP.GT.AND P2, PT, |R8|, 152, PT ;  /* 0x431800000800780b */ /* 0x000fe20003f44200 */
[----:B------:R-:W-:Y:S01]  /*1130*/  FFMA R9, R6, 2, R9 ;  /* 0x4000000006097823 */ /* 0x000fe20000000009 */
[C---:B------:R-:W-:Y:S01]  /*1140*/  FSETP.GEU.AND P1, PT, R8.reuse, RZ, PT ;  /* 0x000000ff0800720b */ /* 0x040fe20003f2e000 */
[----:B------:R2:W3:Y:S01]  /*1150*/  F2I.NTZ R10, R8 ;  /* 0x00000008000a7305 */ /* 0x0004e20000203100 */
[----:B-1----:R-:W-:Y:S01]  /*1160*/  FADD R6, R8, -R11 ;  /* 0x8000000b08067221 */ /* 0x002fe20000000000 */
[----:B------:R-:W-:-:S02]  /*1170*/  FSETP.GT.AND P0, PT, R11, RZ, PT ;  /* 0x000000ff0b00720b */ /* 0x000fc40003f04000 */
[----:B--2---:R-:W-:Y:S01]  /*1180*/  FSEL R8, RZ, +INF , !P1 ;  /* 0x7f800000ff087808 */ /* 0x004fe20004800000 */
[----:B------:R-:W-:Y:S01]  /*1190*/  FADD R6, R6, R9 ;  /* 0x0000000906067221 */ /* 0x000fe20000000000 */
[----:B------:R-:W-:-:S03]  /*11a0*/  FSETP.NAN.AND P1, PT, |R0|, |R0|, PT ;  /* 0x400000000000720b */ /* 0x000fc60003f28200 */
[----:B------:R-:W-:-:S04]  /*11b0*/  FFMA R9, R6, R13, 0.0013391353422775864601 ;  /* 0x3aaf85ed06097423 */ /* 0x000fc8000000000d */
[----:B------:R-:W-:-:S04]  /*11c0*/  FFMA R9, R6, R9, 0.0096188392490148544312 ;  /* 0x3c1d985606097423 */ /* 0x000fc80000000009 */
[----:B------:R-:W-:-:S04]  /*11d0*/  FFMA R9, R6, R9, 0.055503588169813156128 ;  /* 0x3d6357bb06097423 */ /* 0x000fc80000000009 */
[----:B------:R-:W-:Y:S01]  /*11e0*/  FFMA R11, R6, R9, 0.24022644758224487305 ;  /* 0x3e75fdec060b7423 */ /* 0x000fe20000000009 */
[----:B------:R-:W-:Y:S02]  /*11f0*/  SEL R9, RZ, 0x83000000, P0 ;  /* 0x83000000ff097807 */ /* 0x000fe40000000000 */
[----:B------:R-:W-:Y:S01]  /*1200*/  FSETP.NEU.AND P0, PT, R0, RZ, PT ;  /* 0x000000ff0000720b */ /* 0x000fe20003f0d000 */
[----:B------:R-:W-:Y:S01]  /*1210*/  FFMA R11, R6, R11, 0.69314718246459960938 ;  /* 0x3f317218060b7423 */ /* 0x000fe2000000000b */
[----:B---3--:R-:W-:Y:S01]  /*1220*/  LEA R10, R10, -R9, 0x17 ;  /* 0x800000090a0a7211 */ /* 0x008fe200078eb8ff */
[----:B------:R-:W-:Y:S02]  /*1230*/  VIADD R9, R9, 0x7f000000 ;  /* 0x7f00000009097836 */ /* 0x000fe40000000000 */
[----:B------:R-:W-:-:S04]  /*1240*/  FFMA R6, R6, R11, 1 ;  /* 0x3f80000006067423 */ /* 0x000fc8000000000b */
[----:B------:R-:W-:-:S04]  /*1250*/  FMUL R9, R9, R6 ;  /* 0x0000000609097220 */ /* 0x000fc80000400000 */
[----:B------:R-:W-:Y:S01]  /*1260*/  @!P2 FMUL R8, R10, R9 ;  /* 0x000000090a08a220 */ /* 0x000fe20000400000 */
[----:B------:R-:W-:-:S04]  /*1270*/  FSETP.NEU.AND P2, PT, |R0|, +INF , PT ;  /* 0x7f8000000000780b */ /* 0x000fc80003f4d200 */
[----:B------:R-:W-:Y:S01]  /*1280*/  @P0 FSEL R25, R25, R8, !P2 ;  /* 0x0000000819190208 */ /* 0x000fe20005000000 */
[----:B0-----:R-:W-:-:S08]  /*1290*/  @P1 FADD R25, R0, 2 ;  /* 0x4000000000191421 */ /* 0x001fd00000000000 */
.L_x_84:
[----:B0-----:R-:W-:-:S05]  /*12a0*/  IADD3 R9, PT, PT, R22, UR5, RZ ;  /* 0x0000000516097c10 */ /* 0x001fca000fffe0ff */
[----:B------:R-:W-:-:S05]  /*12b0*/  IMAD.WIDE R8, R9, 0x4, R20 ;  /* 0x0000000409087825 */ /* 0x000fca00078e0214 */
[----:B------:R0:W5:Y:S01]  /*12c0*/  LDG.E R0, desc[UR10][R8.64] ;  /* 0x0000000a08007981 */ /* 0x000162000c1e1900 */
[----:B------:R-:W-:Y:S01]  /*12d0*/  UIADD3 UR8, UPT, UPT, UR8, 0x1, URZ ;  /* 0x0000000108087890 */ /* 0x000fe2000fffe0ff */
[----:B------:R-:W-:-:S05]  /*12e0*/  MOV R10, 0x3f800000 ;  /* 0x3f800000000a7802 */ /* 0x000fca0000000f00 */
[----:B------:R-:W-:-:S05]  /*12f0*/  I2FP.F32.U32 R6, UR8 ;  /* 0x0000000800067c45 */ /* 0x000fca0008201000 */
[----:B------:R-:W-:-:S05]  /*1300*/  FFMA R6, R5, -0.5, R6 ;  /* 0xbf00000005067823 */ /* 0x000fca0000000006 */
[----:B------:R-:W-:-:S13]  /*1310*/  FSETP.NEU.AND P0, PT, R6, 1, PT ;  /* 0x3f8000000600780b */ /* 0x000fda0003f0d000 */
[----:B01----:R-:W-:Y:S05]  /*1320*/  @!P0 BRA `(.L_x_80) ;  /* 0x0000000400048947 */ /* 0x003fea0003800000 */
[----:B------:R-:W-:-:S13]  /*1330*/  FSETP.NAN.AND P0, PT, |R6|, |R6|, PT ;  /* 0x400000060600720b */ /* 0x000fda0003f08200 */
[----:B------:R-:W-:Y:S01]  /*1340*/  @P0 FADD R10, R6, 2 ;  /* 0x40000000060a0421 */ /* 0x000fe20000000000 */
[----:B------:R-:W-:Y:S06]  /*1350*/  @P0 BRA `(.L_x_80) ;  /* 0x0000000000f80947 */ /* 0x000fec0003800000 */
[C---:B------:R-:W-:Y:S01]  /*1360*/  FMUL R9, |R6|.reuse, 16777216 ;  /* 0x4b80000006097820 */ /* 0x040fe20000400200 */
[----:B------:R-:W-:Y:S01]  /*1370*/  FSETP.GEU.AND P0, PT, |R6|, 1.175494350822287508e-38, PT ;  /* 0x008000000600780b */ /* 0x000fe20003f0e200 */
[----:B------:R-:W-:-:S03]  /*1380*/  HFMA2 R15, -RZ, RZ, 0.771484375, 0.21533203125 ;  /* 0x3a2c32e4ff0f7431 */ /* 0x000fc600000001ff */
[----:B------:R-:W-:Y:S02]  /*1390*/  FSEL R9, R9, |R6|, !P0 ;  /* 0x4000000609097208 */ /* 0x000fe40004000000 */
[----:B------:R-:W-:Y:S02]  /*13a0*/  FSEL R12, RZ, -24, P0 ;  /* 0xc1c00000ff0c7808 */ /* 0x000fe40000000000 */
[----:B------:R-:W-:Y:S01]  /*13b0*/  FSETP.NEU.AND P0, PT, |R6|, +INF , PT ;  /* 0x7f8000000600780b */ /* 0x000fe20003f0d200 */
[----:B------:R-:W-:-:S03]  /*13c0*/  VIADD R8, R9, 0xc0cafb0d ;  /* 0xc0cafb0d09087836 */ /* 0x000fc60000000000 */
[----:B------:R-:W-:Y:S02]  /*13d0*/  FSETP.NEU.AND P0, PT, R6, RZ, P0 ;  /* 0x000000ff0600720b */ /* 0x000fe4000070d000 */
[----:B------:R-:W-:-:S04]  /*13e0*/  LOP3.LUT R8, R8, 0xff800000, RZ, 0xc0, !PT ;  /* 0xff80000008087812 */ /* 0x000fc800078ec0ff */
[----:B------:R-:W-:-:S05]  /*13f0*/  IADD3 R9, PT, PT, R9, -R8, RZ ;  /* 0x8000000809097210 */ /* 0x000fca0007ffe0ff */
[C---:B------:R-:W-:Y:S01]  /*1400*/  FADD R10, R9.reuse, 1 ;  /* 0x3f800000090a7421 */ /* 0x040fe20000000000 */
[----:B------:R-:W-:Y:S01]  /*1410*/  FADD R13, R9, -1 ;  /* 0xbf800000090d7421 */ /* 0x000fe20000000000 */
[----:B------:R-:W-:Y:S01]  /*1420*/  I2FP.F32.S32 R9, R8 ;  /* 0x0000000800097245 */ /* 0x000fe20000201400 */
[----:B------:R-:W-:Y:S02]  /*1430*/  @!P0 FADD R6, R6, R6 ;  /* 0x0000000606068221 */ /* 0x000fe40000000000 */
        /* <DEDUP_REMOVED lines=41> */
[----:B------:R-:W-:Y:S02]  /*16d0*/  IADD3 R12, PT, PT, R10, 0x7f000000, RZ ;  /* 0x7f0000000a0c7810 */ /* 0x000fe40007ffe0ff */
[----:B-1----:R-:W-:Y:S01]  /*16e0*/  LEA R11, R11, -R10, 0x17 ;  /* 0x8000000a0b0b7211 */ /* 0x002fe200078eb8ff */
[----:B------:R-:W-:Y:S01]  /*16f0*/  FFMA R9, R9, R14, 1 ;  /* 0x3f80000009097423 */ /* 0x000fe2000000000e */
[----:B------:R-:W-:-:S03]  /*1700*/  FSEL R10, RZ, +INF , !P1 ;  /* 0x7f800000ff0a7808 */ /* 0x000fc60004800000 */
[----:B------:R-:W-:-:S04]  /*1710*/  FMUL R12, R12, R9 ;  /* 0x000000090c0c7220 */ /* 0x000fc80000400000 */
[----:B------:R-:W-:Y:S01]  /*1720*/  @!P2 FMUL R10, R11, R12 ;  /* 0x0000000c0b0aa220 */ /* 0x000fe20000400000 */
[----:B------:R-:W-:-:S07]  /*1730*/  @!P0 LOP3.LUT R10, R6, 0x7fffffff, RZ, 0xc0, !PT ;  /* 0x7fffffff060a8812 */ /* 0x000fce00078ec0ff */
.L_x_80:
[----:B------:R-:W-:Y:S01]  /*1740*/  FADD R6, R25, R10 ;  /* 0x0000000a19067221 */ /* 0x000fe20000000000 */
[----:B------:R-:W-:Y:S01]  /*1750*/  IMAD.MOV.U32 R12, RZ, RZ, 0x652b82fe ;  /* 0x652b82feff0c7424 */ /* 0x000fe200078e00ff */
[----:B------:R-:W-:Y:S01]  /*1760*/  MOV R13, 0x3ff71547 ;  /* 0x3ff71547000d7802 */ /* 0x000fe20000000f00 */
[----:B------:R-:W-:Y:S01]  /*1770*/  UMOV UR14, 0xfefa39ef ;  /* 0xfefa39ef000e7882 */ /* 0x000fe20000000000 */
[----:B------:R-:W0:Y:S01]  /*1780*/  F2F.F64.F32 R10, R6 ;  /* 0x00000006000a7310 */ /* 0x000e220000201800 */
[----:B------:R-:W-:Y:S01]  /*1790*/  UMOV UR15, 0x3fe62e42 ;  /* 0x3fe62e42000f7882 */ /* 0x000fe20000000000 */
[----:B------:R-:W-:-:S06]  /*17a0*/  IMAD.MOV.U32 R14, RZ, RZ, 0x1 ;  /* 0x00000001ff0e7424 */ /* 0x000fcc00078e00ff */
[----:B------:R-:W1:Y:S01]  /*17b0*/  MUFU.RCP64H R15, 6.283184051513671875 ;  /* 0x401921fb000f7908 */ /* 0x000e620000001800 */
        /* <DEDUP_REMOVED lines=37> */
[----:B-1----:R-:W-:Y:S01]  /*1a10*/  DFMA R18, R14, -R8, 1 ;  /* 0x3ff000000e12742b */ /* 0x002fe20000000808 */
[----:B------:R-:W-:-:S05]  /*1a20*/  UMOV UR15, 0x3fe00000 ;  /* 0x3fe00000000f7882 */ /* 0x000fca0000000000 */
[----:B------:R-:W-:Y:S02]  /*1a30*/  DFMA R16, R26, R16, UR14 ;  /* 0x0000000e1a107e2b */ /* 0x000fe40008000010 */
[----:B------:R-:W-:-:S06]  /*1a40*/  DFMA R18, R18, R18, R18 ;  /* 0x000000121212722b */ /* 0x000fcc0000000012 */
[----:B------:R-:W-:Y:S02]  /*1a50*/  DFMA R16, R26, R16, 1 ;  /* 0x3ff000001a10742b */ /* 0x000fe40000000010 */
[----:B------:R-:W-:-:S06]  /*1a60*/  DFMA R18, R14, R18, R14 ;  /* 0x000000120e12722b */ /* 0x000fcc000000000e */
[----:B------:R-:W-:Y:S01]  /*1a70*/  DFMA R16, R26, R16, 1 ;  /* 0x3ff000001a10742b */ /* 0x000fe20000000010 */
[----:B-----5:R0:W1:Y:S01]  /*1a80*/  I2F.F64 R26, R0 ;  /* 0x00000000001a7312 */ /* 0x0200620000201c00 */
[----:B------:R-:W-:-:S08]  /*1a90*/  DFMA R14, R18, -R8, 1 ;  /* 0x3ff00000120e742b */ /* 0x000fd00000000808 */
[----:B------:R-:W-:Y:S01]  /*1aa0*/  DFMA R14, R18, R14, R18 ;  /* 0x0000000e120e722b */ /* 0x000fe20000000012 */
[----:B------:R-:W-:Y:S02]  /*1ab0*/  LEA R19, R12, R17, 0x14 ;  /* 0x000000110c137211 */ /* 0x000fe400078ea0ff */
[----:B------:R-:W-:Y:S01]  /*1ac0*/  MOV R18, R16 ;  /* 0x0000001000127202 */ /* 0x000fe20000000f00 */
[----:B0-----:R-:W-:Y:S07]  /*1ad0*/  @!P0 BRA `(.L_x_81) ;  /* 0x0000000000348947 */ /* 0x001fee0003800000 */
        /* <DEDUP_REMOVED lines=13> */
.L_x_81:
[----:B-1----:R-:W-:Y:S01]  /*1bb0*/  DMUL R26, R26, R18 ;  /* 0x000000121a1a7228 */ /* 0x002fe20000000000 */
[----:B------:R-:W-:Y:S01]  /*1bc0*/  UIADD3 UR6, UPT, UPT, UR6, 0x1, URZ ;  /* 0x0000000106067890 */ /* 0x000fe2000fffe0ff */
[----:B------:R-:W-:Y:S03]  /*1bd0*/  BSSY.RECONVERGENT B0, `(.L_x_82) ;  /* 0x000000d000007945 */ /* 0x000fe60003800200 */
[----:B------:R-:W-:-:S03]  /*1be0*/  UISETP.NE.AND UP1, UPT, UR6, 0x1, UPT ;  /* 0x000000010600788c */ /* 0x000fc6000bf25270 */
        /* <DEDUP_REMOVED lines=10> */
[----:B------:R-:W-:Y:S05]  /*1c90*/  CALL.REL.NOINC `($__internal_1_$__cuda_sm20_div_rn_f64_full) ;  /* 0x0000000000587944 */ /* 0x000fea0003c00000 */
.L_x_83:
[----:B------:R-:W-:Y:S05]  /*1ca0*/  BSYNC.RECONVERGENT B0 ;  /* 0x0000000000007941 */ /* 0x000fea0003800200 */
.L_x_82:
[----:B------:R-:W0:Y:S01]  /*1cb0*/  F2F.F64.F32 R8, R4 ;  /* 0x0000000400087310 */ /* 0x000e220000201800 */
[----:B------:R-:W-:Y:S01]  /*1cc0*/  UIADD3 UR5, UPT, UPT, UR5, 0x1, URZ ;  /* 0x0000000105057890 */ /* 0x000fe2000fffe0ff */
[----:B0-----:R-:W-:-:S06]  /*1cd0*/  DADD R8, R8, R14 ;  /* 0x0000000008087229 */ /* 0x001fcc000000000e */
[----:B------:R0:W1:Y:S01]  /*1ce0*/  F2F.F32.F64 R4, R8 ;  /* 0x0000000800047310 */ /* 0x0000620000301000 */
[----:B------:R-:W-:Y:S05]  /*1cf0*/  BRA.U UP1, `(.L_x_84) ;  /* 0xfffffff501687547 */ /* 0x000fea000b83ffff */
.L_x_78:
[----:B------:R-:W-:Y:S05]  /*1d00*/  BRA.U UP0, `(.L_x_85) ;  /* 0xffffffe500707547 */ /* 0x000fea000b83ffff */
.L_x_71:
[----:B------:R-:W4:Y:S01]  /*1d10*/  LDCU.64 UR8, c[0x0][0x390] ;  /* 0x00007200ff0877ac */ /* 0x000f220008000a00 */
[----:B-1-3--:R-:W1:Y:S01]  /*1d20*/  F2I.TRUNC.NTZ R4, R4 ;  /* 0x0000000400047305 */ /* 0x00ae62000020f100 */
[----:B------:R-:W3:Y:S01]  /*1d30*/  LDC.64 R6, c[0x0][0x388] ;  /* 0x0000e200ff067b82 */ /* 0x000ee20000000a00 */
[----:B-1----:R-:W-:Y:S01]  /*1d40*/  I2FP.F32.S32 R0, R4 ;  /* 0x0000000400007245 */ /* 0x002fe20000201400 */
[----:B----4-:R-:W-:Y:S02]  /*1d50*/  ULEA.HI UR5, UR9, UR9, URZ, 0x1 ;  /* 0x0000000909057291 */ /* 0x010fe4000f8f08ff */
[----:B------:R-:W-:Y:S02]  /*1d60*/  UIADD3 UR8, UPT, UPT, UR8, UR9, URZ ;  /* 0x0000000908087290 */ /* 0x000fe4000fffe0ff */
[----:B------:R-:W-:Y:S01]  /*1d70*/  FADD R0, R0, R0 ;  /* 0x0000000000007221 */ /* 0x000fe20000000000 */
[----:B------:R-:W-:-:S03]  /*1d80*/  USHF.R.S32.HI UR5, URZ, 0x1, UR5 ;  /* 0x00000001ff057899 */ /* 0x000fc60008011405 */
[----:B------:R-:W1:Y:S03]  /*1d90*/  F2I.TRUNC.NTZ R5, R0 ;  /* 0x0000000000057305 */ /* 0x000e66000020f100 */
[----:B------:R-:W-:Y:S01]  /*1da0*/  IADD3 R2, PT, PT, R2, UR5, RZ ;  /* 0x0000000502027c10 */ /* 0x000fe2000fffe0ff */
[----:B------:R-:W-:-:S04]  /*1db0*/  VIADD R3, R3, UR5 ;  /* 0x0000000503037c36 */ /* 0x000fc80008000000 */
[----:B------:R-:W-:-:S04]  /*1dc0*/  IMAD R3, R2, UR8, R3 ;  /* 0x0000000802037c24 */ /* 0x000fc8000f8e0203 */
[----:B---3--:R-:W-:-:S05]  /*1dd0*/  IMAD.WIDE R2, R3, 0x4, R6 ;  /* 0x0000000403027825 */ /* 0x008fca00078e0206 */
[----:B-1----:R-:W-:Y:S01]  /*1de0*/  STG.E desc[UR10][R2.64], R5 ;  /* 0x0000000502007986 */ /* 0x002fe2000c10190a */
[----:B------:R-:W-:Y:S05]  /*1df0*/  EXIT ;  /* 0x000000000000794d */ /* 0x000fea0003800000 */
        .weak           $__internal_1_$__cuda_sm20_div_rn_f64_full
        .type           $__internal_1_$__cuda_sm20_div_rn_f64_full,@function
        .size           $__internal_1_$__cuda_sm20_div_rn_f64_full,($__internal_2_$__cuda_sm20_div_u64 - $__internal_1_$__cuda_sm20_div_rn_f64_full)
$__internal_1_$__cuda_sm20_div_rn_f64_full:
[C---:B------:R-:W-:Y:S01]  /*1e00*/  FSETP.GEU.AND P0, PT, |R7|.reuse, 1.469367938527859385e-39, PT ;  /* 0x001000000700780b */ /* 0x040fe20003f0e200 */
[----:B------:R-:W-:Y:S01]  /*1e10*/  IMAD.MOV.U32 R12, RZ, RZ, 0x1 ;  /* 0x00000001ff0c7424 */ /* 0x000fe200078e00ff */
[----:B------:R-:W-:Y:S01]  /*1e20*/  MOV R6, UR9 ;  /* 0x0000000900067c02 */ /* 0x000fe20008000f00 */
[----:B------:R-:W-:Y:S01]  /*1e30*/  BSSY.RECONVERGENT B1, `(.L_x_86) ;  /* 0x0000055000017945 */ /* 0x000fe20003800200 */
[----:B------:R-:W-:Y:S02]  /*1e40*/  LOP3.LUT R9, R7, 0x800fffff, RZ, 0xc0, !PT ;  /* 0x800fffff07097812 */ /* 0x000fe400078ec0ff */
        /* <DEDUP_REMOVED lines=15> */
[----:B------:R-:W-:Y:S01]  /*1f40*/  @!P2 LOP3.LUT R19, R18, 0x100000, RZ, 0xfc, !PT ;  /* 0x001000001213a812 */ /* 0x000fe200078efcff */
[----:B------:R-:W-:-:S04]  /*1f50*/  @!P2 IMAD.MOV.U32 R18, RZ, RZ, RZ ;  /* 0x000000ffff12a224 */ /* 0x000fc800078e00ff */
[----:B------:R-:W-:-:S08]  /*1f60*/  DFMA R16, R16, R16, R16 ;  /* 0x000000101010722b */ /* 0x000fd00000000010 */
[----:B------:R-:W-:Y:S01]  /*1f70*/  DFMA R16, R12, R16, R12 ;  /* 0x000000100c10722b */ /* 0x000fe2000000000c */
[----:B------:R-:W-:Y:S02]  /*1f80*/  SEL R13, R24, 0x63400000, !P1 ;  /* 0x63400000180d7807 */ /* 0x000fe40004800000 */
[----:B------:R-:W-:Y:S02]  /*1f90*/  MOV R12, R10 ;  /* 0x0000000a000c7202 */ /* 0x000fe40000000f00 */
[----:B------:R-:W-:-:S03]  /*1fa0*/  LOP3.LUT R13, R13, 0x800fffff, R11, 0xf8, !PT ;  /* 0x800fffff0d0d7812 */ /* 0x000fc600078ef80b */
[----:B------:R-:W-:-:S03]  /*1fb0*/  DFMA R14, R16, -R8, 1 ;  /* 0x3ff00000100e742b */ /* 0x000fc60000000808 */
[----:B------:R-:W-:-:S05]  /*1fc0*/  @!P2 DFMA R12, R12, 2, -R18 ;  /* 0x400000000c0ca82b */ /* 0x000fca0000000812 */
[----:B------:R-:W-:-:S08]  /*1fd0*/  DFMA R14, R16, R14, R16 ;  /* 0x0000000e100e722b */ /* 0x000fd00000000010 */
[----:B------:R-:W-:-:S08]  /*1fe0*/  DMUL R16, R14, R12 ;  /* 0x0000000c0e107228 */ /* 0x000fd00000000000 */
[----:B------:R-:W-:-:S08]  /*1ff0*/  DFMA R18, R16, -R8, R12 ;  /* 0x800000081012722b */ /* 0x000fd0000000000c */
[----:B------:R-:W-:Y:S01]  /*2000*/  DFMA R18, R14, R18, R16 ;  /* 0x000000120e12722b */ /* 0x000fe20000000010 */
[----:B------:R-:W-:Y:S02]  /*2010*/  MOV R16, R23 ;  /* 0x0000001700107202 */ /* 0x000fe40000000f00 */
        /* <DEDUP_REMOVED lines=11> */
[----:B------:R-:W-:Y:S01]  /*20d0*/  IADD3 R16, PT, PT, -R11, R10, RZ ;  /* 0x0000000a0b107210 */ /* 0x000fe20007ffe1ff */
[----:B------:R-:W-:-:S03]  /*20e0*/  IMAD.MOV.U32 R10, RZ, RZ, RZ ;  /* 0x000000ffff0a7224 */ /* 0x000fc600078e00ff */
[----:B------:R-:W-:-:S06]  /*20f0*/  IADD3 R11, PT, PT, R16, 0x7fe00000, RZ ;  /* 0x7fe00000100b7810 */ /* 0x000fcc0007ffe0ff */
[----:B------:R-:W-:-:S10]  /*2100*/  DMUL R14, R18, R10 ;  /* 0x0000000a120e7228 */ /* 0x000fd40000000000 */
[----:B------:R-:W-:-:S13]  /*2110*/  FSETP.GTU.AND P0, PT, |R15|, 1.469367938527859385e-39, PT ;  /* 0x001000000f00780b */ /* 0x000fda0003f0c200 */
[----:B------:R-:W-:Y:S05]  /*2120*/  @P0 BRA `(.L_x_88) ;  /* 0x0000000000940947 */ /* 0x000fea0003800000 */
[----:B------:R-:W-:Y:S01]  /*2130*/  DFMA R8, R18, -R8, R12 ;  /* 0x800000081208722b */ /* 0x000fe2000000000c */
[----:B------:R-:W-:-:S09]  /*2140*/  MOV R10, RZ ;  /* 0x000000ff000a7202 */ /* 0x000fd20000000f00 */
        /* <DEDUP_REMOVED lines=14> */
.L_x_87:
[----:B------:R-:W-:-:S14]  /*2230*/  DSETP.NAN.AND P0, PT, R10, R10, PT ;  /* 0x0000000a0a00722a */ /* 0x000fdc0003f08000 */
[----:B------:R-:W-:Y:S05]  /*2240*/  @P0 BRA `(.L_x_89) ;  /* 0x0000000000440947 */ /* 0x000fea0003800000 */
[----:B------:R-:W-:-:S14]  /*2250*/  DSETP.NAN.AND P0, PT, R6, R6, PT ;  /* 0x000000060600722a */ /* 0x000fdc0003f08000 */
[----:B------:R-:W-:Y:S05]  /*2260*/  @P0 BRA `(.L_x_90) ;  /* 0x0000000000300947 */ /* 0x000fea0003800000 */
[----:B------:R-:W-:Y:S02]  /*2270*/  ISETP.NE.AND P0, PT, R16, R26, PT ;  /* 0x0000001a1000720c */ /* 0x000fe40003f05270 */
[----:B------:R-:W-:Y:S02]  /*2280*/  MOV R14, 0x0 ;  /* 0x00000000000e7802 */ /* 0x000fe40000000f00 */
[----:B------:R-:W-:-:S09]  /*2290*/  MOV R15, 0xfff80000 ;  /* 0xfff80000000f7802 */ /* 0x000fd20000000f00 */
[----:B------:R-:W-:Y:S05]  /*22a0*/  @!P0 BRA `(.L_x_88) ;  /* 0x0000000000348947 */ /* 0x000fea0003800000 */
[----:B------:R-:W-:Y:S02]  /*22b0*/  ISETP.NE.AND P0, PT, R16, 0x7ff00000, PT ;  /* 0x7ff000001000780c */ /* 0x000fe40003f05270 */
[----:B------:R-:W-:Y:S02]  /*22c0*/  LOP3.LUT R15, R11, 0x80000000, R7, 0x48, !PT ;  /* 0x800000000b0f7812 */ /* 0x000fe400078e4807 */
[----:B------:R-:W-:-:S13]  /*22d0*/  ISETP.EQ.OR P0, PT, R26, RZ, !P0 ;  /* 0x000000ff1a00720c */ /* 0x000fda0004702670 */
[----:B------:R-:W-:Y:S01]  /*22e0*/  @P0 LOP3.LUT R6, R15, 0x7ff00000, RZ, 0xfc, !PT ;  /* 0x7ff000000f060812 */ /* 0x000fe200078efcff */
[----:B------:R-:W-:Y:S01]  /*22f0*/  @!P0 IMAD.MOV.U32 R14, RZ, RZ, RZ ;  /* 0x000000ffff0e8224 */ /* 0x000fe200078e00ff */
[----:B------:R-:W-:Y:S02]  /*2300*/  @P0 MOV R14, RZ ;  /* 0x000000ff000e0202 */ /* 0x000fe40000000f00 */
[----:B------:R-:W-:Y:S01]  /*2310*/  @P0 MOV R15, R6 ;  /* 0x00000006000f0202 */ /* 0x000fe20000000f00 */
[----:B------:R-:W-:Y:S06]  /*2320*/  BRA `(.L_x_88) ;  /* 0x0000000000147947 */ /* 0x000fec0003800000 */
.L_x_90:
[----:B------:R-:W-:Y:S01]  /*2330*/  LOP3.LUT R15, R7, 0x80000, RZ, 0xfc, !PT ;  /* 0x00080000070f7812 */ /* 0x000fe200078efcff */
[----:B------:R-:W-:Y:S01]  /*2340*/  IMAD.MOV.U32 R14, RZ, RZ, R6 ;  /* 0x000000ffff0e7224 */ /* 0x000fe200078e0006 */
[----:B------:R-:W-:Y:S06]  /*2350*/  BRA `(.L_x_88) ;  /* 0x0000000000087947 */ /* 0x000fec0003800000 */
.L_x_89:
[----:B------:R-:W-:Y:S02]  /*2360*/  LOP3.LUT R15, R11, 0x80000, RZ, 0xfc, !PT ;  /* 0x000800000b0f7812 */ /* 0x000fe400078efcff */
[----:B------:R-:W-:-:S07]  /*2370*/  MOV R14, R10 ;  /* 0x0000000a000e7202 */ /* 0x000fce0000000f00 */
.L_x_88:
[----:B------:R-:W-:Y:S05]  /*2380*/  BSYNC.RECONVERGENT B1 ;  /* 0x0000000000017941 */ /* 0x000fea0003800200 */
.L_x_86:
[----:B------:R-:W-:Y:S01]  /*2390*/  MOV R8, R0 ;  /* 0x0000000000087202 */ /* 0x000fe20000000f00 */
[----:B------:R-:W-:-:S04]  /*23a0*/  IMAD.MOV.U32 R9, RZ, RZ, 0x0 ;  /* 0x00000000ff097424 */ /* 0x000fc800078e00ff */
[----:B------:R-:W-:Y:S05]  /*23b0*/  RET.REL.NODEC R8 `(_Z12calcGaussianPKiPiii) ;  /* 0xffffffdc08107950 */ /* 0x000fea0003c3ffff */
        .weak           $__internal_2_$__cuda_sm20_div_u64
        .type           $__internal_2_$__cuda_sm20_div_u64,@function
        .size           $__internal_2_$__cuda_sm20_div_u64,(.L_x_94 - $__internal_2_$__cuda_sm20_div_u64)
$__internal_2_$__cuda_sm20_div_u64:
[----:B------:R-:W0:Y:S02]  /*23c0*/  LDCU UR4, c[0x0][0x390] ;  /* 0x00007200ff0477ac */ /* 0x000e240008000800 */
[----:B0-----:R-:W0:Y:S08]  /*23d0*/  I2F.U64.RP R2, UR4 ;  /* 0x0000000400027d12 */ /* 0x001e300008309000 */
[----:B0-----:R-:W0:Y:S02]  /*23e0*/  MUFU.RCP R2, R2 ;  /* 0x0000000200027308 */ /* 0x001e240000001000 */
[----:B0-----:R-:W-:-:S06]  /*23f0*/  IADD3 R4, PT, PT, R2, 0x1ffffffe, RZ ;  /* 0x1ffffffe02047810 */ /* 0x001fcc0007ffe0ff */
[----:B------:R-:W0:Y:S02]  /*2400*/  F2I.U64.TRUNC R4, R4 ;  /* 0x0000000400047311 */ /* 0x000e24000020d800 */
[----:B0-----:R-:W-:-:S04]  /*2410*/  IMAD.WIDE.U32 R6, R4, UR4, RZ ;  /* 0x0000000404067c25 */ /* 0x001fc8000f8e00ff */
[----:B------:R-:W-:Y:S01]  /*2420*/  IMAD R7, R4, UR5, R7 ;  /* 0x0000000504077c24 */ /* 0x000fe2000f8e0207 */
[----:B------:R-:W-:-:S03]  /*2430*/  IADD3 R9, P0, PT, RZ, -R6, RZ ;  /* 0x80000006ff097210 */ /* 0x000fc60007f1e0ff */
[----:B------:R-:W-:Y:S02]  /*2440*/  IMAD R7, R5, UR4, R7 ;  /* 0x0000000405077c24 */ /* 0x000fe4000f8e0207 */
[----:B------:R-:W-:-:S03]  /*2450*/  IMAD.HI.U32 R6, R4, R9, RZ ;  /* 0x0000000904067227 */ /* 0x000fc600078e00ff */
[----:B------:R-:W-:Y:S01]  /*2460*/  IADD3.X R11, PT, PT, RZ, ~R7, RZ, P0, !PT ;  /* 0x80000007ff0b7210 */ /* 0x000fe200007fe4ff */
[----:B------:R-:W-:-:S04]  /*2470*/  IMAD.MOV.U32 R7, RZ, RZ, R4 ;  /* 0x000000ffff077224 */ /* 0x000fc800078e0004 */
[----:B------:R-:W-:-:S04]  /*2480*/  IMAD.WIDE.U32 R6, P0, R4, R11, R6 ;  /* 0x0000000b04067225 */ /* 0x000fc80007800006 */
[C---:B------:R-:W-:Y:S02]  /*2490*/  IMAD R13, R5.reuse, R11, RZ ;  /* 0x0000000b050d7224 */ /* 0x040fe400078e02ff */
[----:B------:R-:W-:-:S04]  /*24a0*/  IMAD.HI.U32 R6, P1, R5, R9, R6 ;  /* 0x0000000905067227 */ /* 0x000fc80007820006 */
[----:B------:R-:W-:Y:S01]  /*24b0*/  IMAD.HI.U32 R11, R5, R11, RZ ;  /* 0x0000000b050b7227 */ /* 0x000fe200078e00ff */
[----:B------:R-:W-:-:S04]  /*24c0*/  IADD3 R7, P2, PT, R13, R6, RZ ;  /* 0x000000060d077210 */ /* 0x000fc80007f5e0ff */
[----:B------:R-:W-:Y:S01]  /*24d0*/  IADD3.X R2, PT, PT, R11, R5, RZ, P0, !PT ;  /* 0x000000050b027210 */ /* 0x000fe200007fe4ff */
[----:B------:R-:W-:-:S03]  /*24e0*/  IMAD.WIDE.U32 R4, R7, UR4, RZ ;  /* 0x0000000407047c25 */ /* 0x000fc6000f8e00ff */
[----:B------:R-:W-:Y:S01]  /*24f0*/  IADD3.X R9, PT, PT, RZ, RZ, R2, P2, P1 ;  /* 0x000000ffff097210 */ /* 0x000fe200017e2402 */
[----:B------:R-:W-:Y:S01]  /*2500*/  IMAD R2, R7, UR5, R5 ;  /* 0x0000000507027c24 */ /* 0x000fe2000f8e0205 */
[----:B------:R-:W-:-:S03]  /*2510*/  IADD3 R5, P0, PT, RZ, -R4, RZ ;  /* 0x80000004ff057210 */ /* 0x000fc60007f1e0ff */
[----:B------:R-:W-:Y:S02]  /*2520*/  IMAD R2, R9, UR4, R2 ;  /* 0x0000000409027c24 */ /* 0x000fe4000f8e0202 */
[----:B------:R-:W-:-:S03]  /*2530*/  IMAD.HI.U32 R6, R7, R5, RZ ;  /* 0x0000000507067227 */ /* 0x000fc600078e00ff */
[----:B------:R-:W-:-:S05]  /*2540*/  IADD3.X R4, PT, PT, RZ, ~R2, RZ, P0, !PT ;  /* 0x80000002ff047210 */ /* 0x000fca00007fe4ff */
[----:B------:R-:W-:-:S04]  /*2550*/  IMAD.WIDE.U32 R6, P0, R7, R4, R6 ;  /* 0x0000000407067225 */ /* 0x000fc80007800006 */
[C---:B------:R-:W-:Y:S02]  /*2560*/  IMAD R11, R9.reuse, R4, RZ ;  /* 0x00000004090b7224 */ /* 0x040fe400078e02ff */
[----:B------:R-:W-:-:S04]  /*2570*/  IMAD.HI.U32 R2, P1, R9, R5, R6 ;  /* 0x0000000509027227 */ /* 0x000fc80007820006 */
[----:B------:R-:W-:Y:S02]  /*2580*/  HFMA2 R5, -RZ, RZ, 0, 0 ;  /* 0x00000000ff057431 */ /* 0x000fe400000001ff */
[----:B------:R-:W-:Y:S01]  /*2590*/  IMAD.HI.U32 R6, R9, R4, RZ ;  /* 0x0000000409067227 */ /* 0x000fe200078e00ff */
[----:B------:R-:W-:-:S03]  /*25a0*/  IADD3 R2, P2, PT, R11, R2, RZ ;  /* 0x000000020b027210 */ /* 0x000fc60007f5e0ff */
[----:B------:R-:W-:Y:S02]  /*25b0*/  IMAD.X R9, R6, 0x1, R9, P0 ;  /* 0x0000000106097824 */ /* 0x000fe400000e0609 */
[----:B------:R-:W-:-:S03]  /*25c0*/  IMAD.HI.U32 R4, R2, R3, RZ ;  /* 0x0000000302047227 */ /* 0x000fc600078e00ff */
[----:B------:R-:W-:Y:S01]  /*25d0*/  IADD3.X R9, PT, PT, RZ, RZ, R9, P2, P1 ;  /* 0x000000ffff097210 */ /* 0x000fe200017e2409 */
[----:B------:R-:W-:-:S04]  /*25e0*/  IMAD.WIDE.U32 R4, RZ, R2, R4 ;  /* 0x00000002ff047225 */ /* 0x000fc800078e0004 */
[----:B------:R-:W-:-:S05]  /*25f0*/  IMAD.HI.U32 R4, P0, R9, R3, R4 ;  /* 0x0000000309047227 */ /* 0x000fca0007800004 */
[----:B------:R-:W-:Y:S02]  /*2600*/  IADD3 R7, P1, PT, RZ, R4, RZ ;  /* 0x00000004ff077210 */ /* 0x000fe40007f3e0ff */
[----:B------:R-:W-:-:S03]  /*2610*/  IADD3.X R2, PT, PT, RZ, RZ, RZ, P0, !PT ;  /* 0x000000ffff027210 */ /* 0x000fc600007fe4ff */
[----:B------:R-:W-:-:S04]  /*2620*/  IMAD.WIDE.U32 R4, R7, UR4, RZ ;  /* 0x0000000407047c25 */ /* 0x000fc8000f8e00ff */
[----:B------:R-:W-:Y:S01]  /*2630*/  IMAD.X R2, RZ, RZ, R2, P1 ;  /* 0x000000ffff027224 */ /* 0x000fe200008e0602 */
[----:B------:R-:W-:Y:S01]  /*2640*/  IADD3 R9, P1, PT, -R4, R3, RZ ;  /* 0x0000000304097210 */ /* 0x000fe20007f3e1ff */
[----:B------:R-:W-:-:S03]  /*2650*/  IMAD R5, R7, UR5, R5 ;  /* 0x0000000507057c24 */ /* 0x000fc6000f8e0205 */
[----:B------:R-:W-:Y:S01]  /*2660*/  ISETP.GE.U32.AND P0, PT, R9, UR4, PT ;  /* 0x0000000409007c0c */ /* 0x000fe2000bf06070 */
[----:B------:R-:W-:-:S05]  /*2670*/  IMAD R2, R2, UR4, R5 ;  /* 0x0000000402027c24 */ /* 0x000fca000f8e0205 */
[----:B------:R-:W-:Y:S02]  /*2680*/  IADD3.X R6, PT, PT, RZ, ~R2, RZ, P1, !PT ;  /* 0x80000002ff067210 */ /* 0x000fe40000ffe4ff */
[----:B------:R-:W-:Y:S02]  /*2690*/  IADD3 R4, P1, PT, R9, -UR4, RZ ;  /* 0x8000000409047c10 */ /* 0x000fe4000ff3e0ff */
[C---:B------:R-:W-:Y:S02]  /*26a0*/  ISETP.GE.U32.AND.EX P0, PT, R6.reuse, UR5, PT, P0 ;  /* 0x0000000506007c0c */ /* 0x040fe4000bf06100 */
[----:B------:R-:W-:Y:S02]  /*26b0*/  IADD3.X R5, PT, PT, R6, ~UR5, RZ, P1, !PT ;  /* 0x8000000506057c10 */ /* 0x000fe40008ffe4ff */
[----:B------:R-:W-:Y:S02]  /*26c0*/  IADD3 R2, PT, PT, R7, 0x1, RZ ;  /* 0x0000000107027810 */ /* 0x000fe40007ffe0ff */
[----:B------:R-:W-:-:S02]  /*26d0*/  SEL R4, R4, R9, P0 ;  /* 0x0000000904047207 */ /* 0x000fc40000000000 */
[----:B------:R-:W-:Y:S02]  /*26e0*/  SEL R5, R5, R6, P0 ;  /* 0x0000000605057207 */ /* 0x000fe40000000000 */
[----:B------:R-:W-:Y:S02]  /*26f0*/  SEL R7, R2, R7, P0 ;  /* 0x0000000702077207 */ /* 0x000fe40000000000 */
[----:B------:R-:W-:Y:S02]  /*2700*/  ISETP.GE.U32.AND P0, PT, R4, UR4, PT ;  /* 0x0000000404007c0c */ /* 0x000fe4000bf06070 */
[----:B------:R-:W-:Y:S01]  /*2710*/  ISETP.NE.U32.AND P1, PT, RZ, UR4, PT ;  /* 0x00000004ff007c0c */ /* 0x000fe2000bf25070 */
[----:B------:R-:W-:Y:S01]  /*2720*/  VIADD R2, R7, 0x1 ;  /* 0x0000000107027836 */ /* 0x000fe20000000000 */
[----:B------:R-:W-:Y:S01]  /*2730*/  ISETP.GE.U32.AND.EX P0, PT, R5, UR5, PT, P0 ;  /* 0x0000000505007c0c */ /* 0x000fe2000bf06100 */
[----:B------:R-:W-:Y:S01]  /*2740*/  HFMA2 R5, -RZ, RZ, 0, 0 ;  /* 0x00000000ff057431 */ /* 0x000fe200000001ff */
[----:B------:R-:W-:-:S02]  /*2750*/  MOV R4, R0 ;  /* 0x0000000000047202 */ /* 0x000fc40000000f00 */
[----:B------:R-:W-:Y:S02]  /*2760*/  ISETP.NE.AND.EX P1, PT, RZ, UR5, PT, P1 ;  /* 0x00000005ff007c0c */ /* 0x000fe4000bf25310 */
[----:B------:R-:W-:-:S04]  /*2770*/  SEL R2, R2, R7, P0 ;  /* 0x0000000702027207 */ /* 0x000fc80000000000 */
[----:B------:R-:W-:Y:S01]  /*2780*/  SEL R2, R2, 0xffffffff, P1 ;  /* 0xffffffff02027807 */ /* 0x000fe20000800000 */
[----:B------:R-:W-:Y:S06]  /*2790*/  RET.REL.NODEC R4 `(_Z12calcGaussianPKiPiii) ;  /* 0xffffffd804187950 */ /* 0x000fec0003c3ffff */
.L_x_91:
        /* <DEDUP_REMOVED lines=14> */
.L_x_94:


//--------------------- .nv.shared._Z18calcGaussianSM_repPKiPiiiiii --------------------------
	.section	.nv.shared._Z18calcGaussianSM_repPKiPiiiiii,"aw",@nobits
	.sectionflags	@""
	.align	16
	.zero		1024


//--------------------- .nv.shared.reserved.0     --------------------------
	.section	.nv.shared.reserved.0,"aw",@nobits
	.weak		__nv_reservedSMEM_offset_0_alias
	.size		__nv_reservedSMEM_offset_0_alias, 0, 64
	.other		__nv_reservedSMEM_offset_0_alias,@"STO_CUDA_RESERVED_SHARED STV_DEFAULT"
__nv_reservedSMEM_offset_0_alias:
	.zero		0
	.zero		64


//--------------------- .nv.shared._Z12calcGaussianPKiPiii --------------------------
	.section	.nv.shared._Z12calcGaussianPKiPiii,"aw",@nobits
	.sectionflags	@""
	.align	16
	.zero		1024


//--------------------- .nv.constant0._Z18calcGaussianSM_repPKiPiiiiii --------------------------
	.section	.nv.constant0._Z18calcGaussianSM_repPKiPiiiiii,"a",@progbits
	.sectionflags	@""
	.align	4
.nv.constant0._Z18calcGaussianSM_repPKiPiiiiii:
	.zero		932


//--------------------- .nv.constant0._Z12calcGaussianPKiPiii --------------------------
	.section	.nv.constant0._Z12calcGaussianPKiPiii,"a",@progbits
	.sectionflags	@""
	.align	4
.nv.constant0._Z12calcGaussianPKiPiii:
	.zero		920


//--------------------- SYMBOLS --------------------------

	.type		.nv.reservedSmem.offset0,@object
	.size		.nv.reservedSmem.offset0,0x4
	.type		.nv.reservedSmem.cap,@object
	.size		.nv.reservedSmem.cap,0x4
